//
// Generated by NVIDIA NVVM Compiler
//
// Compiler Build ID: CL-36424714
// Cuda compilation tools, release 13.0, V13.0.88
// Based on NVVM 20.0.0
//

.version 9.0
.target sm_100
.address_size 64

	// .globl	_Z12wuManber_GPUPjiS_ii
// _ZZ12wuManber_GPUPjiS_iiE18shared_convPattern has been demoted
// _ZZ12wuManber_GPUPjiS_iiE2AF has been demoted
// _ZZ12wuManber_GPUPjiS_iiE2AS has been demoted
// _ZZ12wuManber_GPUPjiS_iiE2AW has been demoted

.visible .entry _Z12wuManber_GPUPjiS_ii(
	.param .u64 .ptr .align 1 _Z12wuManber_GPUPjiS_ii_param_0,
	.param .u32 _Z12wuManber_GPUPjiS_ii_param_1,
	.param .u64 .ptr .align 1 _Z12wuManber_GPUPjiS_ii_param_2,
	.param .u32 _Z12wuManber_GPUPjiS_ii_param_3,
	.param .u32 _Z12wuManber_GPUPjiS_ii_param_4
)
{
	.reg .pred 	%p<64>;
	.reg .b32 	%r<654>;
	.reg .b64 	%rd<9>;
	// demoted variable
	.shared .align 4 .b8 _ZZ12wuManber_GPUPjiS_iiE18shared_convPattern[128];
	// demoted variable
	.shared .align 4 .b8 _ZZ12wuManber_GPUPjiS_iiE2AF[12288];
	// demoted variable
	.shared .align 4 .b8 _ZZ12wuManber_GPUPjiS_iiE2AS[12288];
	// demoted variable
	.shared .align 4 .b8 _ZZ12wuManber_GPUPjiS_iiE2AW[12288];
	ld.param.u64 	%rd1, [_Z12wuManber_GPUPjiS_ii_param_0];
	ld.param.u64 	%rd2, [_Z12wuManber_GPUPjiS_ii_param_2];
	ld.param.u32 	%r70, [_Z12wuManber_GPUPjiS_ii_param_3];
	ld.param.u32 	%r71, [_Z12wuManber_GPUPjiS_ii_param_4];
	mov.u32 	%r1, %ctaid.x;
	mov.u32 	%r2, %tid.x;
	setp.ge.u32 	%p1, %r2, %r70;
	@%p1 bra 	$L__BB0_2;
	cvta.to.global.u64 	%rd3, %rd2;
	mul.wide.u32 	%rd4, %r2, 4;
	add.s64 	%rd5, %rd3, %rd4;
	ld.global.u32 	%r72, [%rd5];
	shl.b32 	%r73, %r2, 2;
	mov.u32 	%r74, _ZZ12wuManber_GPUPjiS_iiE18shared_convPattern;
	add.s32 	%r75, %r74, %r73;
	st.shared.u32 	[%r75], %r72;
$L__BB0_2:
	shl.b32 	%r77, %r2, 2;
	mov.u32 	%r78, _ZZ12wuManber_GPUPjiS_iiE2AF;
	add.s32 	%r3, %r78, %r77;
	mov.b32 	%r79, 1;
	st.shared.u32 	[%r3], %r79;
	mov.u32 	%r80, _ZZ12wuManber_GPUPjiS_iiE2AS;
	add.s32 	%r4, %r80, %r77;
	setp.lt.s32 	%p2, %r70, 1;
	mov.b32 	%r637, 0;
	@%p2 bra 	$L__BB0_29;
	mov.u32 	%r82, %ntid.x;
	mad.lo.s32 	%r83, %r1, %r82, %r2;
	cvta.to.global.u64 	%rd6, %rd1;
	mul.wide.u32 	%rd7, %r83, 4;
	add.s64 	%rd8, %rd6, %rd7;
	ld.global.u32 	%r5, [%rd8];
	and.b32  	%r6, %r70, 7;
	setp.lt.u32 	%p3, %r70, 8;
	mov.b32 	%r637, 0;
	mov.u32 	%r645, %r637;
	@%p3 bra 	$L__BB0_16;
	and.b32  	%r645, %r70, 2147483640;
	mov.u32 	%r86, _ZZ12wuManber_GPUPjiS_iiE18shared_convPattern;
	add.s32 	%r632, %r86, 16;
	neg.s32 	%r633, %r645;
	mov.b32 	%r637, 0;
	mov.u32 	%r635, %r637;
$L__BB0_5:
	.pragma "nounroll";
	ld.shared.u32 	%r87, [%r632+-16];
	setp.eq.s32 	%p4, %r5, %r87;
	mov.b32 	%r88, 1;
	shl.b32 	%r89, %r88, %r635;
	selp.b32 	%r90, %r89, 0, %p4;
	or.b32  	%r91, %r637, %r90;
	ld.shared.u32 	%r92, [%r632+-12];
	setp.eq.s32 	%p5, %r5, %r92;
	mov.b32 	%r93, 2;
	shl.b32 	%r94, %r93, %r635;
	selp.b32 	%r95, %r94, 0, %p5;
	or.b32  	%r96, %r91, %r95;
	ld.shared.u32 	%r97, [%r632+-8];
	setp.eq.s32 	%p6, %r5, %r97;
	mov.b32 	%r98, 4;
	shl.b32 	%r99, %r98, %r635;
	selp.b32 	%r100, %r99, 0, %p6;
	or.b32  	%r637, %r96, %r100;
	ld.shared.u32 	%r101, [%r632+-4];
	setp.ne.s32 	%p7, %r5, %r101;
	@%p7 bra 	$L__BB0_7;
	mov.b32 	%r102, 8;
	shl.b32 	%r103, %r102, %r635;
	or.b32  	%r637, %r637, %r103;
	st.shared.u32 	[%r4], %r637;
$L__BB0_7:
	ld.shared.u32 	%r104, [%r632];
	setp.ne.s32 	%p8, %r5, %r104;
	@%p8 bra 	$L__BB0_9;
	mov.b32 	%r105, 16;
	shl.b32 	%r106, %r105, %r635;
	or.b32  	%r637, %r637, %r106;
	st.shared.u32 	[%r4], %r637;
$L__BB0_9:
	ld.shared.u32 	%r107, [%r632+4];
	setp.ne.s32 	%p9, %r5, %r107;
	@%p9 bra 	$L__BB0_11;
	mov.b32 	%r108, 32;
	shl.b32 	%r109, %r108, %r635;
	or.b32  	%r637, %r637, %r109;
	st.shared.u32 	[%r4], %r637;
$L__BB0_11:
	ld.shared.u32 	%r110, [%r632+8];
	setp.ne.s32 	%p10, %r5, %r110;
	@%p10 bra 	$L__BB0_13;
	mov.b32 	%r111, 64;
	shl.b32 	%r112, %r111, %r635;
	or.b32  	%r637, %r637, %r112;
	st.shared.u32 	[%r4], %r637;
$L__BB0_13:
	ld.shared.u32 	%r113, [%r632+12];
	setp.ne.s32 	%p11, %r5, %r113;
	@%p11 bra 	$L__BB0_15;
	mov.b32 	%r114, 128;
	shl.b32 	%r115, %r114, %r635;
	or.b32  	%r637, %r637, %r115;
	st.shared.u32 	[%r4], %r637;
$L__BB0_15:
	add.s32 	%r635, %r635, 8;
	add.s32 	%r633, %r633, 8;
	add.s32 	%r632, %r632, 32;
	setp.ne.s32 	%p12, %r633, 0;
	@%p12 bra 	$L__BB0_5;
$L__BB0_16:
	setp.eq.s32 	%p13, %r6, 0;
	@%p13 bra 	$L__BB0_29;
	and.b32  	%r29, %r70, 3;
	setp.lt.u32 	%p14, %r6, 4;
	@%p14 bra 	$L__BB0_21;
	shl.b32 	%r116, %r645, 2;
	mov.u32 	%r117, _ZZ12wuManber_GPUPjiS_iiE18shared_convPattern;
	add.s32 	%r30, %r117, %r116;
	ld.shared.u32 	%r118, [%r30];
	setp.ne.s32 	%p15, %r5, %r118;
	@%p15 bra 	$L__BB0_20;
	mov.b32 	%r119, 1;
	shl.b32 	%r120, %r119, %r645;
	or.b32  	%r637, %r637, %r120;
	st.shared.u32 	[%r4], %r637;
$L__BB0_20:
	ld.shared.u32 	%r121, [%r30+4];
	setp.eq.s32 	%p16, %r5, %r121;
	mov.b32 	%r122, 2;
	shl.b32 	%r123, %r122, %r645;
	selp.b32 	%r124, %r123, 0, %p16;
	or.b32  	%r125, %r637, %r124;
	ld.shared.u32 	%r126, [%r30+8];
	setp.eq.s32 	%p17, %r5, %r126;
	mov.b32 	%r127, 4;
	shl.b32 	%r128, %r127, %r645;
	selp.b32 	%r129, %r128, 0, %p17;
	or.b32  	%r130, %r125, %r129;
	ld.shared.u32 	%r131, [%r30+12];
	setp.eq.s32 	%p18, %r5, %r131;
	mov.b32 	%r132, 8;
	shl.b32 	%r133, %r132, %r645;
	selp.b32 	%r134, %r133, 0, %p18;
	or.b32  	%r637, %r130, %r134;
	add.s32 	%r645, %r645, 4;
$L__BB0_21:
	setp.eq.s32 	%p19, %r29, 0;
	@%p19 bra 	$L__BB0_29;
	setp.eq.s32 	%p20, %r29, 1;
	@%p20 bra 	$L__BB0_26;
	shl.b32 	%r135, %r645, 2;
	mov.u32 	%r136, _ZZ12wuManber_GPUPjiS_iiE18shared_convPattern;
	add.s32 	%r37, %r136, %r135;
	ld.shared.u32 	%r137, [%r37];
	setp.ne.s32 	%p21, %r5, %r137;
	@%p21 bra 	$L__BB0_25;
	mov.b32 	%r138, 1;
	shl.b32 	%r139, %r138, %r645;
	or.b32  	%r637, %r637, %r139;
	st.shared.u32 	[%r4], %r637;
$L__BB0_25:
	ld.shared.u32 	%r140, [%r37+4];
	setp.eq.s32 	%p22, %r5, %r140;
	mov.b32 	%r141, 2;
	shl.b32 	%r142, %r141, %r645;
	selp.b32 	%r143, %r142, 0, %p22;
	or.b32  	%r637, %r637, %r143;
	add.s32 	%r645, %r645, 2;
$L__BB0_26:
	and.b32  	%r144, %r70, 1;
	setp.eq.b32 	%p23, %r144, 1;
	not.pred 	%p24, %p23;
	@%p24 bra 	$L__BB0_29;
	shl.b32 	%r145, %r645, 2;
	mov.u32 	%r146, _ZZ12wuManber_GPUPjiS_iiE18shared_convPattern;
	add.s32 	%r147, %r146, %r145;
	ld.shared.u32 	%r148, [%r147];
	setp.ne.s32 	%p25, %r5, %r148;
	@%p25 bra 	$L__BB0_29;
	mov.b32 	%r149, 1;
	shl.b32 	%r150, %r149, %r645;
	or.b32  	%r637, %r637, %r150;
$L__BB0_29:
	not.b32 	%r151, %r637;
	st.shared.u32 	[%r4], %r151;
	or.b32  	%r152, %r2, %r1;
	setp.ne.s32 	%p26, %r152, 0;
	@%p26 bra 	$L__BB0_31;
	mov.b32 	%r153, 0;
	st.shared.u32 	[%r3], %r153;
	mov.b32 	%r154, -1;
	st.shared.u32 	[%r4], %r154;
$L__BB0_31:
	bar.sync 	0;
	add.s32 	%r46, %r2, 1;
	setp.gt.u32 	%p27, %r2, 255;
	@%p27 bra 	$L__BB0_33;
	shl.b32 	%r155, %r46, 3;
	add.s32 	%r157, %r78, %r155;
	ld.shared.u32 	%r158, [%r157+-4];
	ld.shared.u32 	%r159, [%r157+-8];
	add.s32 	%r160, %r159, %r158;
	add.s32 	%r162, %r80, %r155;
	ld.shared.u32 	%r163, [%r162+-4];
	ld.shared.u32 	%r164, [%r162+-8];
	shl.b32 	%r165, %r163, %r159;
	or.b32  	%r166, %r165, %r164;
	st.shared.u32 	[%r157+-4], %r160;
	st.shared.u32 	[%r162+-4], %r166;
$L__BB0_33:
	bar.sync 	0;
	setp.gt.u32 	%p28, %r2, 127;
	@%p28 bra 	$L__BB0_35;
	shl.b32 	%r167, %r46, 4;
	add.s32 	%r169, %r78, %r167;
	ld.shared.u32 	%r170, [%r169+-4];
	ld.shared.u32 	%r171, [%r169+-12];
	add.s32 	%r172, %r171, %r170;
	add.s32 	%r174, %r80, %r167;
	ld.shared.u32 	%r175, [%r174+-4];
	ld.shared.u32 	%r176, [%r174+-12];
	shl.b32 	%r177, %r175, %r171;
	or.b32  	%r178, %r177, %r176;
	st.shared.u32 	[%r169+-4], %r172;
	st.shared.u32 	[%r174+-4], %r178;
$L__BB0_35:
	bar.sync 	0;
	setp.gt.u32 	%p29, %r2, 63;
	@%p29 bra 	$L__BB0_37;
	shl.b32 	%r179, %r46, 5;
	add.s32 	%r181, %r78, %r179;
	ld.shared.u32 	%r182, [%r181+-4];
	ld.shared.u32 	%r183, [%r181+-20];
	add.s32 	%r184, %r183, %r182;
	add.s32 	%r186, %r80, %r179;
	ld.shared.u32 	%r187, [%r186+-4];
	ld.shared.u32 	%r188, [%r186+-20];
	shl.b32 	%r189, %r187, %r183;
	or.b32  	%r190, %r189, %r188;
	st.shared.u32 	[%r181+-4], %r184;
	st.shared.u32 	[%r186+-4], %r190;
$L__BB0_37:
	bar.sync 	0;
	setp.gt.u32 	%p30, %r2, 31;
	@%p30 bra 	$L__BB0_39;
	shl.b32 	%r191, %r46, 6;
	add.s32 	%r193, %r78, %r191;
	ld.shared.u32 	%r194, [%r193+-4];
	ld.shared.u32 	%r195, [%r193+-36];
	add.s32 	%r196, %r195, %r194;
	add.s32 	%r198, %r80, %r191;
	ld.shared.u32 	%r199, [%r198+-4];
	ld.shared.u32 	%r200, [%r198+-36];
	shl.b32 	%r201, %r199, %r195;
	or.b32  	%r202, %r201, %r200;
	st.shared.u32 	[%r193+-4], %r196;
	st.shared.u32 	[%r198+-4], %r202;
$L__BB0_39:
	bar.sync 	0;
	setp.gt.u32 	%p31, %r2, 15;
	@%p31 bra 	$L__BB0_41;
	shl.b32 	%r203, %r46, 7;
	add.s32 	%r205, %r78, %r203;
	ld.shared.u32 	%r206, [%r205+-4];
	ld.shared.u32 	%r207, [%r205+-68];
	add.s32 	%r208, %r207, %r206;
	add.s32 	%r210, %r80, %r203;
	ld.shared.u32 	%r211, [%r210+-4];
	ld.shared.u32 	%r212, [%r210+-68];
	shl.b32 	%r213, %r211, %r207;
	or.b32  	%r214, %r213, %r212;
	st.shared.u32 	[%r205+-4], %r208;
	st.shared.u32 	[%r210+-4], %r214;
$L__BB0_41:
	bar.sync 	0;
	setp.gt.u32 	%p32, %r2, 7;
	@%p32 bra 	$L__BB0_43;
	shl.b32 	%r215, %r46, 8;
	add.s32 	%r217, %r78, %r215;
	ld.shared.u32 	%r218, [%r217+-4];
	ld.shared.u32 	%r219, [%r217+-132];
	add.s32 	%r220, %r219, %r218;
	add.s32 	%r222, %r80, %r215;
	ld.shared.u32 	%r223, [%r222+-4];
	ld.shared.u32 	%r224, [%r222+-132];
	shl.b32 	%r225, %r223, %r219;
	or.b32  	%r226, %r225, %r224;
	st.shared.u32 	[%r217+-4], %r220;
	st.shared.u32 	[%r222+-4], %r226;
$L__BB0_43:
	bar.sync 	0;
	setp.gt.u32 	%p33, %r2, 3;
	@%p33 bra 	$L__BB0_45;
	shl.b32 	%r227, %r46, 9;
	add.s32 	%r229, %r78, %r227;
	ld.shared.u32 	%r230, [%r229+-4];
	ld.shared.u32 	%r231, [%r229+-260];
	add.s32 	%r232, %r231, %r230;
	add.s32 	%r234, %r80, %r227;
	ld.shared.u32 	%r235, [%r234+-4];
	ld.shared.u32 	%r236, [%r234+-260];
	shl.b32 	%r237, %r235, %r231;
	or.b32  	%r238, %r237, %r236;
	st.shared.u32 	[%r229+-4], %r232;
	st.shared.u32 	[%r234+-4], %r238;
$L__BB0_45:
	bar.sync 	0;
	setp.gt.u32 	%p34, %r2, 1;
	@%p34 bra 	$L__BB0_47;
	shl.b32 	%r239, %r46, 10;
	add.s32 	%r241, %r78, %r239;
	ld.shared.u32 	%r242, [%r241+-4];
	ld.shared.u32 	%r243, [%r241+-516];
	add.s32 	%r244, %r243, %r242;
	add.s32 	%r246, %r80, %r239;
	ld.shared.u32 	%r247, [%r246+-4];
	ld.shared.u32 	%r248, [%r246+-516];
	shl.b32 	%r249, %r247, %r243;
	or.b32  	%r250, %r249, %r248;
	st.shared.u32 	[%r241+-4], %r244;
	st.shared.u32 	[%r246+-4], %r250;
$L__BB0_47:
	bar.sync 	0;
	setp.ne.s32 	%p35, %r2, 0;
	@%p35 bra 	$L__BB0_49;
	ld.shared.u32 	%r251, [_ZZ12wuManber_GPUPjiS_iiE2AF+2044];
	ld.shared.u32 	%r252, [_ZZ12wuManber_GPUPjiS_iiE2AF+1020];
	add.s32 	%r253, %r252, %r251;
	ld.shared.u32 	%r254, [_ZZ12wuManber_GPUPjiS_iiE2AS+2044];
	ld.shared.u32 	%r255, [_ZZ12wuManber_GPUPjiS_iiE2AS+1020];
	shl.b32 	%r256, %r254, %r252;
	or.b32  	%r257, %r256, %r255;
	st.shared.u32 	[_ZZ12wuManber_GPUPjiS_iiE2AF+2044], %r253;
	st.shared.u32 	[_ZZ12wuManber_GPUPjiS_iiE2AS+2044], %r257;
$L__BB0_49:
	setp.eq.s32 	%p36, %r2, 0;
	bar.sync 	0;
	shl.b32 	%r47, %r46, 1;
	@%p36 bra 	$L__BB0_50;
	bra.uni 	$L__BB0_51;
$L__BB0_50:
	ld.shared.u32 	%r258, [_ZZ12wuManber_GPUPjiS_iiE2AF+1532];
	ld.shared.u32 	%r259, [_ZZ12wuManber_GPUPjiS_iiE2AF+1020];
	add.s32 	%r260, %r259, %r258;
	ld.shared.u32 	%r261, [_ZZ12wuManber_GPUPjiS_iiE2AS+1532];
	ld.shared.u32 	%r262, [_ZZ12wuManber_GPUPjiS_iiE2AS+1020];
	shl.b32 	%r263, %r261, %r259;
	or.b32  	%r264, %r263, %r262;
	st.shared.u32 	[_ZZ12wuManber_GPUPjiS_iiE2AF+1020], %r260;
	st.shared.u32 	[_ZZ12wuManber_GPUPjiS_iiE2AS+1020], %r264;
$L__BB0_51:
	bar.sync 	0;
	setp.gt.u32 	%p37, %r2, 2;
	@%p37 bra 	$L__BB0_53;
	shl.b32 	%r265, %r47, 8;
	add.s32 	%r267, %r78, %r265;
	ld.shared.u32 	%r268, [%r267+252];
	ld.shared.u32 	%r269, [%r267+-4];
	add.s32 	%r270, %r269, %r268;
	add.s32 	%r272, %r80, %r265;
	ld.shared.u32 	%r273, [%r272+252];
	ld.shared.u32 	%r274, [%r272+-4];
	shl.b32 	%r275, %r273, %r269;
	or.b32  	%r276, %r275, %r274;
	st.shared.u32 	[%r267+-4], %r270;
	st.shared.u32 	[%r272+-4], %r276;
$L__BB0_53:
	bar.sync 	0;
	setp.gt.u32 	%p38, %r2, 6;
	@%p38 bra 	$L__BB0_55;
	shl.b32 	%r277, %r47, 7;
	add.s32 	%r279, %r78, %r277;
	ld.shared.u32 	%r280, [%r279+124];
	ld.shared.u32 	%r281, [%r279+-4];
	add.s32 	%r282, %r281, %r280;
	add.s32 	%r284, %r80, %r277;
	ld.shared.u32 	%r285, [%r284+124];
	ld.shared.u32 	%r286, [%r284+-4];
	shl.b32 	%r287, %r285, %r281;
	or.b32  	%r288, %r287, %r286;
	st.shared.u32 	[%r279+-4], %r282;
	st.shared.u32 	[%r284+-4], %r288;
$L__BB0_55:
	bar.sync 	0;
	setp.gt.u32 	%p39, %r2, 14;
	@%p39 bra 	$L__BB0_57;
	shl.b32 	%r289, %r47, 6;
	add.s32 	%r291, %r78, %r289;
	ld.shared.u32 	%r292, [%r291+60];
	ld.shared.u32 	%r293, [%r291+-4];
	add.s32 	%r294, %r293, %r292;
	add.s32 	%r296, %r80, %r289;
	ld.shared.u32 	%r297, [%r296+60];
	ld.shared.u32 	%r298, [%r296+-4];
	shl.b32 	%r299, %r297, %r293;
	or.b32  	%r300, %r299, %r298;
	st.shared.u32 	[%r291+-4], %r294;
	st.shared.u32 	[%r296+-4], %r300;
$L__BB0_57:
	bar.sync 	0;
	setp.gt.u32 	%p40, %r2, 30;
	@%p40 bra 	$L__BB0_59;
	shl.b32 	%r301, %r47, 5;
	add.s32 	%r303, %r78, %r301;
	ld.shared.u32 	%r304, [%r303+28];
	ld.shared.u32 	%r305, [%r303+-4];
	add.s32 	%r306, %r305, %r304;
	add.s32 	%r308, %r80, %r301;
	ld.shared.u32 	%r309, [%r308+28];
	ld.shared.u32 	%r310, [%r308+-4];
	shl.b32 	%r311, %r309, %r305;
	or.b32  	%r312, %r311, %r310;
	st.shared.u32 	[%r303+-4], %r306;
	st.shared.u32 	[%r308+-4], %r312;
$L__BB0_59:
	bar.sync 	0;
	setp.gt.u32 	%p41, %r2, 62;
	@%p41 bra 	$L__BB0_61;
	shl.b32 	%r313, %r47, 4;
	add.s32 	%r315, %r78, %r313;
	ld.shared.u32 	%r316, [%r315+12];
	ld.shared.u32 	%r317, [%r315+-4];
	add.s32 	%r318, %r317, %r316;
	add.s32 	%r320, %r80, %r313;
	ld.shared.u32 	%r321, [%r320+12];
	ld.shared.u32 	%r322, [%r320+-4];
	shl.b32 	%r323, %r321, %r317;
	or.b32  	%r324, %r323, %r322;
	st.shared.u32 	[%r315+-4], %r318;
	st.shared.u32 	[%r320+-4], %r324;
$L__BB0_61:
	bar.sync 	0;
	setp.gt.u32 	%p42, %r2, 126;
	@%p42 bra 	$L__BB0_63;
	shl.b32 	%r325, %r47, 3;
	add.s32 	%r327, %r78, %r325;
	ld.shared.u32 	%r328, [%r327+4];
	ld.shared.u32 	%r329, [%r327+-4];
	add.s32 	%r330, %r329, %r328;
	add.s32 	%r332, %r80, %r325;
	ld.shared.u32 	%r333, [%r332+4];
	ld.shared.u32 	%r334, [%r332+-4];
	shl.b32 	%r335, %r333, %r329;
	or.b32  	%r336, %r335, %r334;
	st.shared.u32 	[%r327+-4], %r330;
	st.shared.u32 	[%r332+-4], %r336;
$L__BB0_63:
	bar.sync 	0;
	setp.gt.u32 	%p43, %r2, 254;
	@%p43 bra 	$L__BB0_65;
	add.s32 	%r338, %r3, %r77;
	ld.shared.u32 	%r339, [%r338+8];
	ld.shared.u32 	%r340, [%r338+4];
	add.s32 	%r341, %r340, %r339;
	add.s32 	%r342, %r4, %r77;
	ld.shared.u32 	%r343, [%r342+8];
	ld.shared.u32 	%r344, [%r342+4];
	shl.b32 	%r345, %r343, %r340;
	or.b32  	%r346, %r345, %r344;
	st.shared.u32 	[%r338+4], %r341;
	st.shared.u32 	[%r342+4], %r346;
$L__BB0_65:
	bar.sync 	0;
	setp.lt.s32 	%p44, %r71, 1;
	@%p44 bra 	$L__BB0_104;
	sub.s32 	%r350, %r70, %r71;
	mov.b32 	%r351, 1;
	shl.b32 	%r48, %r351, %r350;
	add.s32 	%r50, %r77, 2048;
	shl.b32 	%r51, %r2, 10;
	shl.b32 	%r52, %r2, 9;
	shl.b32 	%r53, %r2, 8;
	shl.b32 	%r54, %r2, 7;
	shl.b32 	%r55, %r2, 6;
	shl.b32 	%r56, %r2, 5;
	shl.b32 	%r57, %r2, 4;
	shl.b32 	%r58, %r2, 3;
	mov.u32 	%r352, _ZZ12wuManber_GPUPjiS_iiE2AW;
	add.s32 	%r653, %r352, 4092;
	add.s32 	%r652, %r78, 2048;
	add.s32 	%r651, %r80, 4092;
	neg.s32 	%r650, %r71;
$L__BB0_67:
	setp.eq.s32 	%p45, %r2, 0;
	add.s32 	%r64, %r652, %r77;
	ld.shared.u32 	%r355, [%r64+-2052];
	ld.shared.u32 	%r356, [%r64+-2048];
	and.b32  	%r357, %r356, %r355;
	shl.b32 	%r358, %r357, 1;
	and.b32  	%r65, %r358, %r355;
	mov.b32 	%r359, 0;
	st.shared.u32 	[%r653+-2044], %r359;
	st.shared.u32 	[%r651+-2044], %r48;
	st.shared.u32 	[%r652], %r359;
	@%p45 bra 	$L__BB0_69;
	not.b32 	%r360, %r65;
	add.s32 	%r361, %r653, %r50;
	st.shared.u32 	[%r361+-4092], %r360;
	add.s32 	%r362, %r651, %r50;
	ld.shared.u32 	%r363, [%r362+-4092];
	and.b32  	%r364, %r363, %r65;
	st.shared.u32 	[%r362+-4092], %r364;
	mov.b32 	%r365, 1;
	st.shared.u32 	[%r64], %r365;
$L__BB0_69:
	setp.gt.u32 	%p46, %r2, 255;
	bar.sync 	0;
	@%p46 bra 	$L__BB0_71;
	add.s32 	%r366, %r652, %r58;
	ld.shared.u32 	%r367, [%r366+4];
	ld.shared.u32 	%r368, [%r366];
	add.s32 	%r369, %r368, %r367;
	add.s32 	%r370, %r653, %r58;
	ld.shared.u32 	%r371, [%r370+-2040];
	shl.b32 	%r372, %r371, %r368;
	ld.shared.u32 	%r373, [%r370+-2044];
	or.b32  	%r374, %r372, %r373;
	add.s32 	%r375, %r651, %r58;
	ld.shared.u32 	%r376, [%r375+-2040];
	shl.b32 	%r377, %r376, %r368;
	ld.shared.u32 	%r378, [%r375+-2044];
	not.b32 	%r379, %r373;
	and.b32  	%r380, %r377, %r379;
	or.b32  	%r381, %r380, %r378;
	st.shared.u32 	[%r366+4], %r369;
	st.shared.u32 	[%r375+-2040], %r381;
	st.shared.u32 	[%r370+-2040], %r374;
$L__BB0_71:
	setp.gt.u32 	%p47, %r2, 127;
	bar.sync 	0;
	@%p47 bra 	$L__BB0_73;
	add.s32 	%r382, %r652, %r57;
	ld.shared.u32 	%r383, [%r382+12];
	ld.shared.u32 	%r384, [%r382+4];
	add.s32 	%r385, %r384, %r383;
	add.s32 	%r386, %r653, %r57;
	ld.shared.u32 	%r387, [%r386+-2032];
	shl.b32 	%r388, %r387, %r384;
	ld.shared.u32 	%r389, [%r386+-2040];
	or.b32  	%r390, %r388, %r389;
	add.s32 	%r391, %r651, %r57;
	ld.shared.u32 	%r392, [%r391+-2032];
	shl.b32 	%r393, %r392, %r384;
	ld.shared.u32 	%r394, [%r391+-2040];
	not.b32 	%r395, %r389;
	and.b32  	%r396, %r393, %r395;
	or.b32  	%r397, %r396, %r394;
	st.shared.u32 	[%r382+12], %r385;
	st.shared.u32 	[%r391+-2032], %r397;
	st.shared.u32 	[%r386+-2032], %r390;
$L__BB0_73:
	setp.gt.u32 	%p48, %r2, 63;
	bar.sync 	0;
	@%p48 bra 	$L__BB0_75;
	add.s32 	%r398, %r652, %r56;
	ld.shared.u32 	%r399, [%r398+28];
	ld.shared.u32 	%r400, [%r398+12];
	add.s32 	%r401, %r400, %r399;
	add.s32 	%r402, %r653, %r56;
	ld.shared.u32 	%r403, [%r402+-2016];
	shl.b32 	%r404, %r403, %r400;
	ld.shared.u32 	%r405, [%r402+-2032];
	or.b32  	%r406, %r404, %r405;
	add.s32 	%r407, %r651, %r56;
	ld.shared.u32 	%r408, [%r407+-2016];
	shl.b32 	%r409, %r408, %r400;
	ld.shared.u32 	%r410, [%r407+-2032];
	not.b32 	%r411, %r405;
	and.b32  	%r412, %r409, %r411;
	or.b32  	%r413, %r412, %r410;
	st.shared.u32 	[%r398+28], %r401;
	st.shared.u32 	[%r407+-2016], %r413;
	st.shared.u32 	[%r402+-2016], %r406;
$L__BB0_75:
	setp.gt.u32 	%p49, %r2, 31;
	bar.sync 	0;
	@%p49 bra 	$L__BB0_77;
	add.s32 	%r414, %r652, %r55;
	ld.shared.u32 	%r415, [%r414+60];
	ld.shared.u32 	%r416, [%r414+28];
	add.s32 	%r417, %r416, %r415;
	add.s32 	%r418, %r653, %r55;
	ld.shared.u32 	%r419, [%r418+-1984];
	shl.b32 	%r420, %r419, %r416;
	ld.shared.u32 	%r421, [%r418+-2016];
	or.b32  	%r422, %r420, %r421;
	add.s32 	%r423, %r651, %r55;
	ld.shared.u32 	%r424, [%r423+-1984];
	shl.b32 	%r425, %r424, %r416;
	ld.shared.u32 	%r426, [%r423+-2016];
	not.b32 	%r427, %r421;
	and.b32  	%r428, %r425, %r427;
	or.b32  	%r429, %r428, %r426;
	st.shared.u32 	[%r414+60], %r417;
	st.shared.u32 	[%r423+-1984], %r429;
	st.shared.u32 	[%r418+-1984], %r422;
$L__BB0_77:
	setp.gt.u32 	%p50, %r2, 15;
	bar.sync 	0;
	@%p50 bra 	$L__BB0_79;
	add.s32 	%r430, %r652, %r54;
	ld.shared.u32 	%r431, [%r430+124];
	ld.shared.u32 	%r432, [%r430+60];
	add.s32 	%r433, %r432, %r431;
	add.s32 	%r434, %r653, %r54;
	ld.shared.u32 	%r435, [%r434+-1920];
	shl.b32 	%r436, %r435, %r432;
	ld.shared.u32 	%r437, [%r434+-1984];
	or.b32  	%r438, %r436, %r437;
	add.s32 	%r439, %r651, %r54;
	ld.shared.u32 	%r440, [%r439+-1920];
	shl.b32 	%r441, %r440, %r432;
	ld.shared.u32 	%r442, [%r439+-1984];
	not.b32 	%r443, %r437;
	and.b32  	%r444, %r441, %r443;
	or.b32  	%r445, %r444, %r442;
	st.shared.u32 	[%r430+124], %r433;
	st.shared.u32 	[%r439+-1920], %r445;
	st.shared.u32 	[%r434+-1920], %r438;
$L__BB0_79:
	setp.gt.u32 	%p51, %r2, 7;
	bar.sync 	0;
	@%p51 bra 	$L__BB0_81;
	add.s32 	%r446, %r652, %r53;
	ld.shared.u32 	%r447, [%r446+252];
	ld.shared.u32 	%r448, [%r446+124];
	add.s32 	%r449, %r448, %r447;
	add.s32 	%r450, %r653, %r53;
	ld.shared.u32 	%r451, [%r450+-1792];
	shl.b32 	%r452, %r451, %r448;
	ld.shared.u32 	%r453, [%r450+-1920];
	or.b32  	%r454, %r452, %r453;
	add.s32 	%r455, %r651, %r53;
	ld.shared.u32 	%r456, [%r455+-1792];
	shl.b32 	%r457, %r456, %r448;
	ld.shared.u32 	%r458, [%r455+-1920];
	not.b32 	%r459, %r453;
	and.b32  	%r460, %r457, %r459;
	or.b32  	%r461, %r460, %r458;
	st.shared.u32 	[%r446+252], %r449;
	st.shared.u32 	[%r455+-1792], %r461;
	st.shared.u32 	[%r450+-1792], %r454;
$L__BB0_81:
	setp.gt.u32 	%p52, %r2, 3;
	bar.sync 	0;
	@%p52 bra 	$L__BB0_83;
	add.s32 	%r462, %r652, %r52;
	ld.shared.u32 	%r463, [%r462+508];
	ld.shared.u32 	%r464, [%r462+252];
	add.s32 	%r465, %r464, %r463;
	add.s32 	%r466, %r653, %r52;
	ld.shared.u32 	%r467, [%r466+-1536];
	shl.b32 	%r468, %r467, %r464;
	ld.shared.u32 	%r469, [%r466+-1792];
	or.b32  	%r470, %r468, %r469;
	add.s32 	%r471, %r651, %r52;
	ld.shared.u32 	%r472, [%r471+-1536];
	shl.b32 	%r473, %r472, %r464;
	ld.shared.u32 	%r474, [%r471+-1792];
	not.b32 	%r475, %r469;
	and.b32  	%r476, %r473, %r475;
	or.b32  	%r477, %r476, %r474;
	st.shared.u32 	[%r462+508], %r465;
	st.shared.u32 	[%r471+-1536], %r477;
	st.shared.u32 	[%r466+-1536], %r470;
$L__BB0_83:
	setp.gt.u32 	%p53, %r2, 1;
	bar.sync 	0;
	@%p53 bra 	$L__BB0_85;
	add.s32 	%r478, %r652, %r51;
	ld.shared.u32 	%r479, [%r478+1020];
	ld.shared.u32 	%r480, [%r478+508];
	add.s32 	%r481, %r480, %r479;
	add.s32 	%r482, %r653, %r51;
	ld.shared.u32 	%r483, [%r482+-1024];
	shl.b32 	%r484, %r483, %r480;
	ld.shared.u32 	%r485, [%r482+-1536];
	or.b32  	%r486, %r484, %r485;
	add.s32 	%r487, %r651, %r51;
	ld.shared.u32 	%r488, [%r487+-1024];
	shl.b32 	%r489, %r488, %r480;
	ld.shared.u32 	%r490, [%r487+-1536];
	not.b32 	%r491, %r485;
	and.b32  	%r492, %r489, %r491;
	or.b32  	%r493, %r492, %r490;
	st.shared.u32 	[%r478+1020], %r481;
	st.shared.u32 	[%r487+-1024], %r493;
	st.shared.u32 	[%r482+-1024], %r486;
$L__BB0_85:
	setp.ne.s32 	%p54, %r2, 0;
	bar.sync 	0;
	@%p54 bra 	$L__BB0_87;
	ld.shared.u32 	%r494, [%r652+2044];
	ld.shared.u32 	%r495, [%r652+1020];
	add.s32 	%r496, %r495, %r494;
	ld.shared.u32 	%r497, [%r653];
	shl.b32 	%r498, %r497, %r495;
	ld.shared.u32 	%r499, [%r653+-1024];
	or.b32  	%r500, %r498, %r499;
	ld.shared.u32 	%r501, [%r651];
	shl.b32 	%r502, %r501, %r495;
	ld.shared.u32 	%r503, [%r651+-1024];
	not.b32 	%r504, %r499;
	and.b32  	%r505, %r502, %r504;
	or.b32  	%r506, %r505, %r503;
	st.shared.u32 	[%r652+2044], %r496;
	st.shared.u32 	[%r651], %r506;
	st.shared.u32 	[%r653], %r500;
$L__BB0_87:
	setp.ne.s32 	%p55, %r2, 0;
	bar.sync 	0;
	@%p55 bra 	$L__BB0_89;
	ld.shared.u32 	%r507, [%r652+1532];
	ld.shared.u32 	%r508, [%r652+1020];
	add.s32 	%r509, %r508, %r507;
	ld.shared.u32 	%r510, [%r653+-512];
	shl.b32 	%r511, %r510, %r508;
	ld.shared.u32 	%r512, [%r653+-1024];
	or.b32  	%r513, %r511, %r512;
	ld.shared.u32 	%r514, [%r651+-512];
	shl.b32 	%r515, %r514, %r508;
	ld.shared.u32 	%r516, [%r651+-1024];
	not.b32 	%r517, %r512;
	and.b32  	%r518, %r515, %r517;
	or.b32  	%r519, %r518, %r516;
	st.shared.u32 	[%r652+1020], %r509;
	st.shared.u32 	[%r651+-1024], %r519;
	st.shared.u32 	[%r653+-1024], %r513;
$L__BB0_89:
	setp.gt.u32 	%p56, %r2, 2;
	bar.sync 	0;
	@%p56 bra 	$L__BB0_91;
	add.s32 	%r520, %r652, %r52;
	ld.shared.u32 	%r521, [%r520+764];
	ld.shared.u32 	%r522, [%r520+508];
	add.s32 	%r523, %r522, %r521;
	add.s32 	%r524, %r653, %r52;
	ld.shared.u32 	%r525, [%r524+-1280];
	shl.b32 	%r526, %r525, %r522;
	ld.shared.u32 	%r527, [%r524+-1536];
	or.b32  	%r528, %r526, %r527;
	add.s32 	%r529, %r651, %r52;
	ld.shared.u32 	%r530, [%r529+-1280];
	shl.b32 	%r531, %r530, %r522;
	ld.shared.u32 	%r532, [%r529+-1536];
	not.b32 	%r533, %r527;
	and.b32  	%r534, %r531, %r533;
	or.b32  	%r535, %r534, %r532;
	st.shared.u32 	[%r520+508], %r523;
	st.shared.u32 	[%r529+-1536], %r535;
	st.shared.u32 	[%r524+-1536], %r528;
$L__BB0_91:
	setp.gt.u32 	%p57, %r2, 6;
	bar.sync 	0;
	@%p57 bra 	$L__BB0_93;
	add.s32 	%r536, %r652, %r53;
	ld.shared.u32 	%r537, [%r536+380];
	ld.shared.u32 	%r538, [%r536+252];
	add.s32 	%r539, %r538, %r537;
	add.s32 	%r540, %r653, %r53;
	ld.shared.u32 	%r541, [%r540+-1664];
	shl.b32 	%r542, %r541, %r538;
	ld.shared.u32 	%r543, [%r540+-1792];
	or.b32  	%r544, %r542, %r543;
	add.s32 	%r545, %r651, %r53;
	ld.shared.u32 	%r546, [%r545+-1664];
	shl.b32 	%r547, %r546, %r538;
	ld.shared.u32 	%r548, [%r545+-1792];
	not.b32 	%r549, %r543;
	and.b32  	%r550, %r547, %r549;
	or.b32  	%r551, %r550, %r548;
	st.shared.u32 	[%r536+252], %r539;
	st.shared.u32 	[%r545+-1792], %r551;
	st.shared.u32 	[%r540+-1792], %r544;
$L__BB0_93:
	setp.gt.u32 	%p58, %r2, 14;
	bar.sync 	0;
	@%p58 bra 	$L__BB0_95;
	add.s32 	%r552, %r652, %r54;
	ld.shared.u32 	%r553, [%r552+188];
	ld.shared.u32 	%r554, [%r552+124];
	add.s32 	%r555, %r554, %r553;
	add.s32 	%r556, %r653, %r54;
	ld.shared.u32 	%r557, [%r556+-1856];
	shl.b32 	%r558, %r557, %r554;
	ld.shared.u32 	%r559, [%r556+-1920];
	or.b32  	%r560, %r558, %r559;
	add.s32 	%r561, %r651, %r54;
	ld.shared.u32 	%r562, [%r561+-1856];
	shl.b32 	%r563, %r562, %r554;
	ld.shared.u32 	%r564, [%r561+-1920];
	not.b32 	%r565, %r559;
	and.b32  	%r566, %r563, %r565;
	or.b32  	%r567, %r566, %r564;
	st.shared.u32 	[%r552+124], %r555;
	st.shared.u32 	[%r561+-1920], %r567;
	st.shared.u32 	[%r556+-1920], %r560;
$L__BB0_95:
	setp.gt.u32 	%p59, %r2, 30;
	bar.sync 	0;
	@%p59 bra 	$L__BB0_97;
	add.s32 	%r568, %r652, %r55;
	ld.shared.u32 	%r569, [%r568+92];
	ld.shared.u32 	%r570, [%r568+60];
	add.s32 	%r571, %r570, %r569;
	add.s32 	%r572, %r653, %r55;
	ld.shared.u32 	%r573, [%r572+-1952];
	shl.b32 	%r574, %r573, %r570;
	ld.shared.u32 	%r575, [%r572+-1984];
	or.b32  	%r576, %r574, %r575;
	add.s32 	%r577, %r651, %r55;
	ld.shared.u32 	%r578, [%r577+-1952];
	shl.b32 	%r579, %r578, %r570;
	ld.shared.u32 	%r580, [%r577+-1984];
	not.b32 	%r581, %r575;
	and.b32  	%r582, %r579, %r581;
	or.b32  	%r583, %r582, %r580;
	st.shared.u32 	[%r568+60], %r571;
	st.shared.u32 	[%r577+-1984], %r583;
	st.shared.u32 	[%r572+-1984], %r576;
$L__BB0_97:
	setp.gt.u32 	%p60, %r2, 62;
	bar.sync 	0;
	@%p60 bra 	$L__BB0_99;
	add.s32 	%r584, %r652, %r56;
	ld.shared.u32 	%r585, [%r584+44];
	ld.shared.u32 	%r586, [%r584+28];
	add.s32 	%r587, %r586, %r585;
	add.s32 	%r588, %r653, %r56;
	ld.shared.u32 	%r589, [%r588+-2000];
	shl.b32 	%r590, %r589, %r586;
	ld.shared.u32 	%r591, [%r588+-2016];
	or.b32  	%r592, %r590, %r591;
	add.s32 	%r593, %r651, %r56;
	ld.shared.u32 	%r594, [%r593+-2000];
	shl.b32 	%r595, %r594, %r586;
	ld.shared.u32 	%r596, [%r593+-2016];
	not.b32 	%r597, %r591;
	and.b32  	%r598, %r595, %r597;
	or.b32  	%r599, %r598, %r596;
	st.shared.u32 	[%r584+28], %r587;
	st.shared.u32 	[%r593+-2016], %r599;
	st.shared.u32 	[%r588+-2016], %r592;
$L__BB0_99:
	setp.gt.u32 	%p61, %r2, 126;
	bar.sync 	0;
	@%p61 bra 	$L__BB0_101;
	add.s32 	%r600, %r652, %r57;
	ld.shared.u32 	%r601, [%r600+20];
	ld.shared.u32 	%r602, [%r600+12];
	add.s32 	%r603, %r602, %r601;
	add.s32 	%r604, %r653, %r57;
	ld.shared.u32 	%r605, [%r604+-2024];
	shl.b32 	%r606, %r605, %r602;
	ld.shared.u32 	%r607, [%r604+-2032];
	or.b32  	%r608, %r606, %r607;
	add.s32 	%r609, %r651, %r57;
	ld.shared.u32 	%r610, [%r609+-2024];
	shl.b32 	%r611, %r610, %r602;
	ld.shared.u32 	%r612, [%r609+-2032];
	not.b32 	%r613, %r607;
	and.b32  	%r614, %r611, %r613;
	or.b32  	%r615, %r614, %r612;
	st.shared.u32 	[%r600+12], %r603;
	st.shared.u32 	[%r609+-2032], %r615;
	st.shared.u32 	[%r604+-2032], %r608;
$L__BB0_101:
	setp.gt.u32 	%p62, %r2, 254;
	bar.sync 	0;
	@%p62 bra 	$L__BB0_103;
	add.s32 	%r616, %r652, %r58;
	ld.shared.u32 	%r617, [%r616+8];
	ld.shared.u32 	%r618, [%r616+4];
	add.s32 	%r619, %r618, %r617;
	add.s32 	%r620, %r653, %r58;
	ld.shared.u32 	%r621, [%r620+-2036];
	shl.b32 	%r622, %r621, %r618;
	ld.shared.u32 	%r623, [%r620+-2040];
	or.b32  	%r624, %r622, %r623;
	add.s32 	%r625, %r651, %r58;
	ld.shared.u32 	%r626, [%r625+-2036];
	shl.b32 	%r627, %r626, %r618;
	ld.shared.u32 	%r628, [%r625+-2040];
	not.b32 	%r629, %r623;
	and.b32  	%r630, %r627, %r629;
	or.b32  	%r631, %r630, %r628;
	st.shared.u32 	[%r616+4], %r619;
	st.shared.u32 	[%r625+-2040], %r631;
	st.shared.u32 	[%r620+-2040], %r624;
$L__BB0_103:
	bar.sync 	0;
	add.s32 	%r653, %r653, 2048;
	add.s32 	%r652, %r652, 2048;
	add.s32 	%r651, %r651, 2048;
	add.s32 	%r650, %r650, 1;
	setp.ne.s32 	%p63, %r650, 0;
	@%p63 bra 	$L__BB0_67;
$L__BB0_104:
	ret;

}


// ===== COMPILED SASS (sm_100) =====

	.target	sm_100

	.elftype	@"ET_EXEC"


//--------------------- .note.nv.tkinfo           --------------------------
	.section	.note.nv.tkinfo,"",@"SHT_NOTE"
	.sectionflags	@"SHF_NOTE_NV_TKINFO"
	.tkinfo
        /*0018*/ 	.word	0x00000002
        /*0030*/ 	.string	""
        /*0030*/ 	.string	"ptxas"
        /*0030*/ 	.string	"Cuda compilation tools, release 13.0, V13.0.88"
        /*0030*/ 	.string	"Build cuda_13.0.r13.0/compiler.36424714_0"
        /*0030*/ 	.string	"-arch sm_100 -m 64 "



//--------------------- .note.nv.cuinfo           --------------------------
	.section	.note.nv.cuinfo,"",@"SHT_NOTE"
	.sectionflags	@"SHF_NOTE_NV_CUINFO"
        /*0018*/ 	.short	0x0002
        /*001a*/ 	.short	0x0064
        /*001c*/ 	.short	0x0082
	.zero		2


//--------------------- .nv.info                  --------------------------
	.section	.nv.info,"",@"SHT_CUDA_INFO"
	.align	4


	//----- nvinfo : EIATTR_REGCOUNT
	.align		4
        /*0000*/ 	.byte	0x04, 0x2f
        /*0002*/ 	.short	(.L_1 - .L_0)
	.align		4
.L_0:
        /*0004*/ 	.word	index@(_Z12wuManber_GPUPjiS_ii)
        /*0008*/ 	.word	0x00000014


	//----- nvinfo : EIATTR_FRAME_SIZE
	.align		4
.L_1:
        /*000c*/ 	.byte	0x04, 0x11
        /*000e*/ 	.short	(.L_3 - .L_2)
	.align		4
.L_2:
        /*0010*/ 	.word	index@(_Z12wuManber_GPUPjiS_ii)
        /*0014*/ 	.word	0x00000000


	//----- nvinfo : EIATTR_MIN_STACK_SIZE
	.align		4
.L_3:
        /*0018*/ 	.byte	0x04, 0x12
        /*001a*/ 	.short	(.L_5 - .L_4)
	.align		4
.L_4:
        /*001c*/ 	.word	index@(_Z12wuManber_GPUPjiS_ii)
        /*0020*/ 	.word	0x00000000
.L_5:


//--------------------- .nv.compat                --------------------------
	.section	.nv.compat,"",@"SHT_CUDA_COMPAT_INFO"
	.align	4
        /*0000*/ 	.byte	0x02, 0x09, 0x00, 0x00, 0x02, 0x02, 0x01, 0x00, 0x02, 0x05, 0x05, 0x00, 0x03, 0x07, 0x01, 0x01
        /*0010*/ 	.byte	0x02, 0x03, 0x00, 0x00, 0x02, 0x06, 0x01, 0x00, 0x04, 0x0b, 0x08, 0x00, 0x09, 0x00, 0x00, 0x00
        /*0020*/ 	.byte	0x00, 0x00, 0x00, 0x00


//--------------------- .nv.info._Z12wuManber_GPUPjiS_ii --------------------------
	.section	.nv.info._Z12wuManber_GPUPjiS_ii,"",@"SHT_CUDA_INFO"
	.sectionflags	@""
	.align	4


	//----- nvinfo : EIATTR_CUDA_API_VERSION
	.align		4
        /*0000*/ 	.byte	0x04, 0x37
        /*0002*/ 	.short	(.L_7 - .L_6)
.L_6:
        /*0004*/ 	.word	0x00000082


	//----- nvinfo : EIATTR_KPARAM_INFO
	.align		4
.L_7:
        /*0008*/ 	.byte	0x04, 0x17
        /*000a*/ 	.short	(.L_9 - .L_8)
.L_8:
        /*000c*/ 	.word	0x00000000
        /*0010*/ 	.short	0x0004
        /*0012*/ 	.short	0x001c
        /*0014*/ 	.byte	0x00, 0xf0, 0x11, 0x00


	//----- nvinfo : EIATTR_KPARAM_INFO
	.align		4
.L_9:
        /*0018*/ 	.byte	0x04, 0x17
        /*001a*/ 	.short	(.L_11 - .L_10)
.L_10:
        /*001c*/ 	.word	0x00000000
        /*0020*/ 	.short	0x0003
        /*0022*/ 	.short	0x0018
        /*0024*/ 	.byte	0x00, 0xf0, 0x11, 0x00


	//----- nvinfo : EIATTR_KPARAM_INFO
	.align		4
.L_11:
        /*0028*/ 	.byte	0x04, 0x17
        /*002a*/ 	.short	(.L_13 - .L_12)
.L_12:
        /*002c*/ 	.word	0x00000000
        /*0030*/ 	.short	0x0002
        /*0032*/ 	.short	0x0010
        /*0034*/ 	.byte	0x00, 0xf5, 0x21, 0x00


	//----- nvinfo : EIATTR_KPARAM_INFO
	.align		4
.L_13:
        /*0038*/ 	.byte	0x04, 0x17
        /*003a*/ 	.short	(.L_15 - .L_14)
.L_14:
        /*003c*/ 	.word	0x00000000
        /*0040*/ 	.short	0x0001
        /*0042*/ 	.short	0x0008
        /*0044*/ 	.byte	0x00, 0xf0, 0x11, 0x00


	//----- nvinfo : EIATTR_KPARAM_INFO
	.align		4
.L_15:
        /*0048*/ 	.byte	0x04, 0x17
        /*004a*/ 	.short	(.L_17 - .L_16)
.L_16:
        /*004c*/ 	.word	0x00000000
        /*0050*/ 	.short	0x0000
        /*0052*/ 	.short	0x0000
        /*0054*/ 	.byte	0x00, 0xf5, 0x21, 0x00


	//----- nvinfo : EIATTR_SPARSE_MMA_MASK
	.align		4
.L_17:
        /*0058*/ 	.byte	0x03, 0x50
        /*005a*/ 	.short	0x0000


	//----- nvinfo : EIATTR_MAXREG_COUNT
	.align		4
        /*005c*/ 	.byte	0x03, 0x1b
        /*005e*/ 	.short	0x00ff


	//----- nvinfo : EIATTR_NUM_BARRIERS
	.align		4
        /*0060*/ 	.byte	0x02, 0x4c
        /*0062*/ 	.byte	0x01
	.zero		1


	//----- nvinfo : EIATTR_MERCURY_ISA_VERSION
	.align		4
        /*0064*/ 	.byte	0x03, 0x5f
        /*0066*/ 	.short	0x0101


	//----- nvinfo : EIATTR_VRC_CTA_INIT_COUNT
	.align		4
        /*0068*/ 	.byte	0x02, 0x4a
	.zero		1
	.zero		1


	//----- nvinfo : EIATTR_EXIT_INSTR_OFFSETS
	.align		4
        /*006c*/ 	.byte	0x04, 0x1c
        /*006e*/ 	.short	(.L_19 - .L_18)


	//   ....[0]....
.L_18:
        /*0070*/ 	.word	0x00001b70


	//   ....[1]....
        /*0074*/ 	.word	0x000034e0


	//----- nvinfo : EIATTR_CRS_STACK_SIZE
	.align		4
.L_19:
        /*0078*/ 	.byte	0x04, 0x1e
        /*007a*/ 	.short	(.L_21 - .L_20)
.L_20:
        /*007c*/ 	.word	0x00000000


	//----- nvinfo : EIATTR_CBANK_PARAM_SIZE
	.align		4
.L_21:
        /*0080*/ 	.byte	0x03, 0x19
        /*0082*/ 	.short	0x0020


	//----- nvinfo : EIATTR_PARAM_CBANK
	.align		4
        /*0084*/ 	.byte	0x04, 0x0a
        /*0086*/ 	.short	(.L_23 - .L_22)
	.align		4
.L_22:
        /*0088*/ 	.word	index@(.nv.constant0._Z12wuManber_GPUPjiS_ii)
        /*008c*/ 	.short	0x0380
        /*008e*/ 	.short	0x0020


	//----- nvinfo : EIATTR_SW_WAR
	.align		4
.L_23:
        /*0090*/ 	.byte	0x04, 0x36
        /*0092*/ 	.short	(.L_25 - .L_24)
.L_24:
        /*0094*/ 	.word	0x00000008
.L_25:


//--------------------- .nv.callgraph             --------------------------
	.section	.nv.callgraph,"",@"SHT_CUDA_CALLGRAPH"
	.align	4
	.sectionentsize	8
	.align		4
        /*0000*/ 	.word	0x00000000
	.align		4
        /*0004*/ 	.word	0xffffffff
	.align		4
        /*0008*/ 	.word	0x00000000
	.align		4
        /*000c*/ 	.word	0xfffffffe
	.align		4
        /*0010*/ 	.word	0x00000000
	.align		4
        /*0014*/ 	.word	0xfffffffd
	.align		4
        /*0018*/ 	.word	0x00000000
	.align		4
        /*001c*/ 	.word	0xfffffffc


//--------------------- .text._Z12wuManber_GPUPjiS_ii --------------------------
	.section	.text._Z12wuManber_GPUPjiS_ii,"ax",@progbits
	.align	128
        .global         _Z12wuManber_GPUPjiS_ii
        .type           _Z12wuManber_GPUPjiS_ii,@function
        .size           _Z12wuManber_GPUPjiS_ii,(.L_x_77 - _Z12wuManber_GPUPjiS_ii)
        .other          _Z12wuManber_GPUPjiS_ii,@"STO_CUDA_ENTRY STV_DEFAULT"
_Z12wuManber_GPUPjiS_ii:
.text._Z12wuManber_GPUPjiS_ii:
[----:B------:R-:W-:Y:S01]  /*0000*/  LDC R1, c[0x0][0x37c] ;  /* 0x0000df00ff017b82 */ /* 0x000fe20000000800 */
[----:B------:R-:W0:Y:S01]  /*0010*/  S2R R0, SR_TID.X ;  /* 0x0000000000007919 */ /* 0x000e220000002100 */
[----:B------:R-:W0:Y:S01]  /*0020*/  LDCU UR5, c[0x0][0x398] ;  /* 0x00007300ff0577ac */ /* 0x000e220008000800 */
[----:B------:R-:W1:Y:S01]  /*0030*/  LDCU.64 UR6, c[0x0][0x358] ;  /* 0x00006b00ff0677ac */ /* 0x000e620008000a00 */
[----:B0-----:R-:W-:-:S13]  /*0040*/  ISETP.GE.U32.AND P0, PT, R0, UR5, PT ;  /* 0x0000000500007c0c */ /* 0x001fda000bf06070 */
[----:B------:R-:W0:Y:S02]  /*0050*/  @!P0 LDC.64 R4, c[0x0][0x390] ;  /* 0x0000e400ff048b82 */ /* 0x000e240000000a00 */
[----:B0-----:R-:W-:-:S06]  /*0060*/  @!P0 IMAD.WIDE.U32 R4, R0, 0x4, R4 ;  /* 0x0000000400048825 */ /* 0x001fcc00078e0004 */
[----:B-1----:R-:W2:Y:S01]  /*0070*/  @!P0 LDG.E R4, desc[UR6][R4.64] ;  /* 0x0000000604048981 */ /* 0x002ea2000c1e1900 */
[----:B------:R-:W-:Y:S01]  /*0080*/  MOV R6, 0x400 ;  /* 0x0000040000067802 */ /* 0x000fe20000000f00 */
[----:B------:R-:W-:Y:S01]  /*0090*/  IMAD.MOV.U32 R2, RZ, RZ, 0x1 ;  /* 0x00000001ff027424 */ /* 0x000fe200078e00ff */
[----:B------:R-:W0:Y:S01]  /*00a0*/  S2UR UR9, SR_CTAID.X ;  /* 0x00000000000979c3 */ /* 0x000e220000002500 */
[----:B------:R-:W1:Y:S01]  /*00b0*/  S2R R12, SR_CgaCtaId ;  /* 0x00000000000c7919 */ /* 0x000e620000008800 */
[----:B------:R-:W-:Y:S01]  /*00c0*/  UISETP.GE.AND UP0, UPT, UR5, 0x1, UPT ;  /* 0x000000010500788c */ /* 0x000fe2000bf06270 */
[C---:B------:R-:W-:Y:S02]  /*00d0*/  VIADD R3, R6.reuse, 0x80 ;  /* 0x0000008006037836 */ /* 0x040fe40000000000 */
[----:B------:R-:W-:Y:S02]  /*00e0*/  VIADD R11, R6, 0x3080 ;  /* 0x00003080060b7836 */ /* 0x000fe40000000000 */
[----:B------:R-:W-:Y:S01]  /*00f0*/  IMAD.MOV.U32 R10, RZ, RZ, RZ ;  /* 0x000000ffff0a7224 */ /* 0x000fe200078e00ff */
[----:B-1----:R-:W-:-:S02]  /*0100*/  @!P0 LEA R7, R12, R6, 0x18 ;  /* 0x000000060c078211 */ /* 0x002fc400078ec0ff */
[C---:B------:R-:W-:Y:S02]  /*0110*/  LEA R3, R12.reuse, R3, 0x18 ;  /* 0x000000030c037211 */ /* 0x040fe400078ec0ff */
[----:B------:R-:W-:Y:S01]  /*0120*/  LEA R11, R12, R11, 0x18 ;  /* 0x0000000b0c0b7211 */ /* 0x000fe200078ec0ff */
[C---:B------:R-:W-:Y:S02]  /*0130*/  @!P0 IMAD R7, R0.reuse, 0x4, R7 ;  /* 0x0000000400078824 */ /* 0x040fe400078e0207 */
[C---:B------:R-:W-:Y:S02]  /*0140*/  IMAD R9, R0.reuse, 0x4, R3 ;  /* 0x0000000400097824 */ /* 0x040fe400078e0203 */
[----:B------:R-:W-:Y:S01]  /*0150*/  IMAD R13, R0, 0x4, R11 ;  /* 0x00000004000d7824 */ /* 0x000fe200078e020b */
[----:B--2---:R1:W-:Y:S04]  /*0160*/  @!P0 STS [R7], R4 ;  /* 0x0000000407008388 */ /* 0x0043e80000000800 */
[----:B------:R1:W-:Y:S01]  /*0170*/  STS [R9], R2 ;  /* 0x0000000209007388 */ /* 0x0003e20000000800 */
[----:B0-----:R-:W-:Y:S05]  /*0180*/  BRA.U !UP0, `(.L_x_0) ;  /* 0x0000000508fc7547 */ /* 0x001fea000b800000 */
[----:B-1----:R-:W0:Y:S08]  /*0190*/  LDC R7, c[0x0][0x360] ;  /* 0x0000d800ff077b82 */ /* 0x002e300000000800 */
[----:B------:R-:W1:Y:S01]  /*01a0*/  LDC.64 R4, c[0x0][0x380] ;  /* 0x0000e000ff047b82 */ /* 0x000e620000000a00 */
[----:B------:R-:W-:Y:S01]  /*01b0*/  UISETP.GE.U32.AND UP1, UPT, UR5, 0x8, UPT ;  /* 0x000000080500788c */ /* 0x000fe2000bf26070 */
[----:B------:R-:W-:-:S02]  /*01c0*/  IMAD.MOV.U32 R10, RZ, RZ, RZ ;  /* 0x000000ffff0a7224 */ /* 0x000fc400078e00ff */
[----:B0-----:R-:W-:-:S04]  /*01d0*/  IMAD R7, R7, UR9, R0 ;  /* 0x0000000907077c24 */ /* 0x001fc8000f8e0200 */
[----:B-1----:R-:W-:-:S05]  /*01e0*/  IMAD.WIDE.U32 R4, R7, 0x4, R4 ;  /* 0x0000000407047825 */ /* 0x002fca00078e0004 */
[----:B------:R0:W5:Y:S01]  /*01f0*/  LDG.E R8, desc[UR6][R4.64] ;  /* 0x0000000604087981 */ /* 0x000162000c1e1900 */
[----:B------:R-:W-:Y:S01]  /*0200*/  ULOP3.LUT UR7, UR5, 0x7, URZ, 0xc0, !UPT ;  /* 0x0000000705077892 */ /* 0x000fe2000f8ec0ff */
[----:B------:R-:W-:-:S03]  /*0210*/  UMOV UR4, URZ ;  /* 0x000000ff00047c82 */ /* 0x000fc60008000000 */
[----:B------:R-:W-:Y:S01]  /*0220*/  UISETP.NE.AND UP0, UPT, UR7, URZ, UPT ;  /* 0x000000ff0700728c */ /* 0x000fe2000bf05270 */
[----:B------:R-:W-:Y:S10]  /*0230*/  BRA.U !UP1, `(.L_x_1) ;  /* 0x0000000109d87547 */ /* 0x000ff4000b800000 */
[----:B------:R-:W-:Y:S01]  /*0240*/  LEA R12, R12, R6, 0x18 ;  /* 0x000000060c0c7211 */ /* 0x000fe200078ec0ff */
[----:B------:R-:W-:Y:S01]  /*0250*/  ULOP3.LUT UR4, UR5, 0x7ffffff8, URZ, 0xc0, !UPT ;  /* 0x7ffffff805047892 */ /* 0x000fe2000f8ec0ff */
[----:B------:R-:W-:Y:S02]  /*0260*/  IMAD.MOV.U32 R10, RZ, RZ, RZ ;  /* 0x000000ffff0a7224 */ /* 0x000fe400078e00ff */
[----:B------:R-:W-:Y:S01]  /*0270*/  IMAD.MOV.U32 R15, RZ, RZ, RZ ;  /* 0x000000ffff0f7224 */ /* 0x000fe200078e00ff */
[----:B------:R-:W-:Y:S01]  /*0280*/  UIADD3 UR5, UPT, UPT, -UR4, URZ, URZ ;  /* 0x000000ff04057290 */ /* 0x000fe2000fffe1ff */
[----:B------:R-:W-:-:S11]  /*0290*/  VIADD R12, R12, 0x10 ;  /* 0x000000100c0c7836 */ /* 0x000fd60000000000 */
.L_x_2:
[----:B0-----:R-:W0:Y:S01]  /*02a0*/  LDS.128 R4, [R12+-0x10] ;  /* 0xfffff0000c047984 */ /* 0x001e220000000c00 */
[----:B------:R-:W-:Y:S01]  /*02b0*/  IMAD.MOV.U32 R14, RZ, RZ, 0x2 ;  /* 0x00000002ff0e7424 */ /* 0x000fe200078e00ff */
[----:B------:R-:W-:Y:S01]  /*02c0*/  UIADD3 UR5, UPT, UPT, UR5, 0x8, URZ ;  /* 0x0000000805057890 */ /* 0x000fe2000fffe0ff */
[----:B------:R-:W-:-:S03]  /*02d0*/  IMAD.MOV.U32 R16, RZ, RZ, 0x4 ;  /* 0x00000004ff107424 */ /* 0x000fc600078e00ff */
[----:B------:R-:W-:Y:S01]  /*02e0*/  UISETP.NE.AND UP1, UPT, UR5, URZ, UPT ;  /* 0x000000ff0500728c */ /* 0x000fe2000bf25270 */
[C---:B0----5:R-:W-:Y:S02]  /*02f0*/  ISETP.NE.AND P3, PT, R8.reuse, R7, PT ;  /* 0x000000070800720c */ /* 0x061fe40003f65270 */
[C---:B------:R-:W-:Y:S02]  /*0300*/  ISETP.NE.AND P1, PT, R8.reuse, R5, PT ;  /* 0x000000050800720c */ /* 0x040fe40003f25270 */
[----:B------:R-:W-:Y:S02]  /*0310*/  ISETP.NE.AND P0, PT, R8, R4, PT ;  /* 0x000000040800720c */ /* 0x000fe40003f05270 */
[-C--:B------:R-:W-:Y:S02]  /*0320*/  SHF.L.U32 R5, R14, R15.reuse, RZ ;  /* 0x0000000f0e057219 */ /* 0x080fe400000006ff */
[----:B------:R-:W-:Y:S02]  /*0330*/  SHF.L.U32 R4, R2, R15, RZ ;  /* 0x0000000f02047219 */ /* 0x000fe400000006ff */
[----:B------:R-:W-:-:S02]  /*0340*/  ISETP.NE.AND P2, PT, R8, R6, PT ;  /* 0x000000060800720c */ /* 0x000fc40003f45270 */
[----:B------:R-:W-:Y:S01]  /*0350*/  SEL R6, R5, RZ, !P1 ;  /* 0x000000ff05067207 */ /* 0x000fe20004800000 */
[----:B------:R-:W-:Y:S01]  /*0360*/  @!P3 IMAD.MOV.U32 R14, RZ, RZ, 0x8 ;  /* 0x00000008ff0eb424 */ /* 0x000fe200078e00ff */
[-C--:B------:R-:W-:Y:S02]  /*0370*/  SHF.L.U32 R7, R16, R15.reuse, RZ ;  /* 0x0000000f10077219 */ /* 0x080fe400000006ff */
[----:B------:R-:W-:Y:S02]  /*0380*/  SEL R5, R4, RZ, !P0 ;  /* 0x000000ff04057207 */ /* 0x000fe40004000000 */
[----:B------:R-:W-:Y:S02]  /*0390*/  SEL R4, R7, RZ, !P2 ;  /* 0x000000ff07047207 */ /* 0x000fe40005000000 */
[----:B------:R-:W-:Y:S02]  /*03a0*/  LOP3.LUT R5, R6, R10, R5, 0xfe, !PT ;  /* 0x0000000a06057212 */ /* 0x000fe400078efe05 */
[----:B------:R-:W-:-:S02]  /*03b0*/  @!P3 SHF.L.U32 R7, R14, R15, RZ ;  /* 0x0000000f0e07b219 */ /* 0x000fc400000006ff */
[----:B-1----:R-:W-:-:S04]  /*03c0*/  LOP3.LUT R10, R5, R4, RZ, 0xfc, !PT ;  /* 0x00000004050a7212 */ /* 0x002fc800078efcff */
[----:B------:R-:W-:-:S05]  /*03d0*/  @!P3 LOP3.LUT R10, R10, R7, RZ, 0xfc, !PT ;  /* 0x000000070a0ab212 */ /* 0x000fca00078efcff */
[----:B------:R-:W-:Y:S04]  /*03e0*/  @!P3 STS [R13], R10 ;  /* 0x0000000a0d00b388 */ /* 0x000fe80000000800 */
[----:B------:R-:W0:Y:S02]  /*03f0*/  LDS R5, [R12] ;  /* 0x000000000c057984 */ /* 0x000e240000000800 */
[----:B0-----:R-:W-:-:S13]  /*0400*/  ISETP.NE.AND P0, PT, R8, R5, PT ;  /* 0x000000050800720c */ /* 0x001fda0003f05270 */
[----:B------:R-:W-:-:S05]  /*0410*/  @!P0 IMAD.MOV.U32 R4, RZ, RZ, 0x10 ;  /* 0x00000010ff048424 */ /* 0x000fca00078e00ff */
[----:B------:R-:W-:-:S04]  /*0420*/  @!P0 SHF.L.U32 R5, R4, R15, RZ ;  /* 0x0000000f04058219 */ /* 0x000fc800000006ff */
[----:B------:R-:W-:-:S05]  /*0430*/  @!P0 LOP3.LUT R10, R10, R5, RZ, 0xfc, !PT ;  /* 0x000000050a0a8212 */ /* 0x000fca00078efcff */
[----:B------:R-:W-:Y:S04]  /*0440*/  @!P0 STS [R13], R10 ;  /* 0x0000000a0d008388 */ /* 0x000fe80000000800 */
[----:B------:R-:W0:Y:S02]  /*0450*/  LDS R5, [R12+0x4] ;  /* 0x000004000c057984 */ /* 0x000e240000000800 */
        /* <DEDUP_REMOVED lines=11> */
[----:B------:R0:W1:Y:S02]  /*0510*/  LDS R5, [R12+0xc] ;  /* 0x00000c000c057984 */ /* 0x0000640000000800 */
[----:B0-----:R-:W-:Y:S01]  /*0520*/  VIADD R12, R12, 0x20 ;  /* 0x000000200c0c7836 */ /* 0x001fe20000000000 */
[----:B-1----:R-:W-:-:S13]  /*0530*/  ISETP.NE.AND P0, PT, R8, R5, PT ;  /* 0x000000050800720c */ /* 0x002fda0003f05270 */
[----:B------:R-:W-:-:S05]  /*0540*/  @!P0 IMAD.MOV.U32 R4, RZ, RZ, 0x80 ;  /* 0x00000080ff048424 */ /* 0x000fca00078e00ff */
[----:B------:R-:W-:Y:S01]  /*0550*/  @!P0 SHF.L.U32 R5, R4, R15, RZ ;  /* 0x0000000f04058219 */ /* 0x000fe200000006ff */
[----:B------:R-:W-:-:S03]  /*0560*/  VIADD R15, R15, 0x8 ;  /* 0x000000080f0f7836 */ /* 0x000fc60000000000 */
[----:B------:R-:W-:-:S05]  /*0570*/  @!P0 LOP3.LUT R10, R10, R5, RZ, 0xfc, !PT ;  /* 0x000000050a0a8212 */ /* 0x000fca00078efcff */
[----:B------:R1:W-:Y:S01]  /*0580*/  @!P0 STS [R13], R10 ;  /* 0x0000000a0d008388 */ /* 0x0003e20000000800 */
[----:B------:R-:W-:Y:S05]  /*0590*/  BRA.U UP1, `(.L_x_2) ;  /* 0xfffffffd01407547 */ /* 0x000fea000b83ffff */
.L_x_1:
[----:B------:R-:W-:Y:S05]  /*05a0*/  BRA.U !UP0, `(.L_x_0) ;  /* 0x0000000108f47547 */ /* 0x000fea000b800000 */
[----:B------:R-:W2:Y:S01]  /*05b0*/  LDCU UR6, c[0x0][0x398] ;  /* 0x00007300ff0677ac */ /* 0x000ea20008000800 */
[----:B------:R-:W-:Y:S02]  /*05c0*/  UISETP.GE.U32.AND UP0, UPT, UR7, 0x4, UPT ;  /* 0x000000040700788c */ /* 0x000fe4000bf06070 */
[----:B--2---:R-:W-:-:S04]  /*05d0*/  ULOP3.LUT UR8, UR6, 0x3, URZ, 0xc0, !UPT ;  /* 0x0000000306087892 */ /* 0x004fc8000f8ec0ff */
[----:B------:R-:W-:-:S03]  /*05e0*/  UISETP.NE.AND UP1, UPT, UR8, URZ, UPT ;  /* 0x000000ff0800728c */ /* 0x000fc6000bf25270 */
[----:B------:R-:W-:Y:S08]  /*05f0*/  BRA.U !UP0, `(.L_x_3) ;  /* 0x0000000108687547 */ /* 0x000ff0000b800000 */
[----:B------:R-:W2:Y:S01]  /*0600*/  S2UR UR7, SR_CgaCtaId ;  /* 0x00000000000779c3 */ /* 0x000ea20000008800 */
[----:B------:R-:W-:Y:S01]  /*0610*/  UMOV UR5, 0x400 ;  /* 0x0000040000057882 */ /* 0x000fe20000000000 */
[----:B------:R-:W-:Y:S02]  /*0620*/  IMAD.MOV.U32 R6, RZ, RZ, 0x2 ;  /* 0x00000002ff067424 */ /* 0x000fe400078e00ff */
[----:B------:R-:W-:Y:S01]  /*0630*/  IMAD.MOV.U32 R12, RZ, RZ, 0x8 ;  /* 0x00000008ff0c7424 */ /* 0x000fe200078e00ff */
[----:B--2---:R-:W-:-:S04]  /*0640*/  ULEA UR5, UR7, UR5, 0x18 ;  /* 0x0000000507057291 */ /* 0x004fc8000f8ec0ff */
[----:B------:R-:W-:-:S09]  /*0650*/  ULEA UR5, UR4, UR5, 0x2 ;  /* 0x0000000504057291 */ /* 0x000fd2000f8e10ff */
[----:B0-----:R-:W0:Y:S02]  /*0660*/  LDS R5, [UR5] ;  /* 0x00000005ff057984 */ /* 0x001e240008000800 */
[----:B0----5:R-:W-:-:S13]  /*0670*/  ISETP.NE.AND P0, PT, R8, R5, PT ;  /* 0x000000050800720c */ /* 0x021fda0003f05270 */
[----:B------:R-:W-:-:S04]  /*0680*/  @!P0 SHF.L.U32 R5, R2, UR4, RZ ;  /* 0x0000000402058c19 */ /* 0x000fc800080006ff */
[----:B-1----:R-:W-:-:S05]  /*0690*/  @!P0 LOP3.LUT R10, R10, R5, RZ, 0xfc, !PT ;  /* 0x000000050a0a8212 */ /* 0x002fca00078efcff */
[----:B------:R-:W-:Y:S04]  /*06a0*/  @!P0 STS [R13], R10 ;  /* 0x0000000a0d008388 */ /* 0x000fe80000000800 */
[----:B------:R-:W0:Y:S04]  /*06b0*/  LDS R7, [UR5+0x4] ;  /* 0x00000405ff077984 */ /* 0x000e280008000800 */
[----:B------:R-:W1:Y:S01]  /*06c0*/  LDS.64 R4, [UR5+0x8] ;  /* 0x00000805ff047984 */ /* 0x000e620008000a00 */
[C---:B0-----:R-:W-:Y:S01]  /*06d0*/  ISETP.NE.AND P0, PT, R8.reuse, R7, PT ;  /* 0x000000070800720c */ /* 0x041fe20003f05270 */
[----:B------:R-:W-:Y:S01]  /*06e0*/  IMAD.MOV.U32 R7, RZ, RZ, 0x4 ;  /* 0x00000004ff077424 */ /* 0x000fe200078e00ff */
[----:B-1----:R-:W-:-:S02]  /*06f0*/  ISETP.NE.AND P1, PT, R8, R4, PT ;  /* 0x000000040800720c */ /* 0x002fc40003f25270 */
[----:B------:R-:W-:Y:S02]  /*0700*/  SHF.L.U32 R4, R6, UR4, RZ ;  /* 0x0000000406047c19 */ /* 0x000fe400080006ff */
[----:B------:R-:W-:Y:S02]  /*0710*/  SHF.L.U32 R6, R7, UR4, RZ ;  /* 0x0000000407067c19 */ /* 0x000fe400080006ff */
[----:B------:R-:W-:Y:S02]  /*0720*/  ISETP.NE.AND P2, PT, R8, R5, PT ;  /* 0x000000050800720c */ /* 0x000fe40003f45270 */
[----:B------:R-:W-:Y:S01]  /*0730*/  SHF.L.U32 R7, R12, UR4, RZ ;  /* 0x000000040c077c19 */ /* 0x000fe200080006ff */
[----:B------:R-:W-:Y:S01]  /*0740*/  UIADD3 UR4, UPT, UPT, UR4, 0x4, URZ ;  /* 0x0000000404047890 */ /* 0x000fe2000fffe0ff */
[----:B------:R-:W-:Y:S02]  /*0750*/  SEL R5, R4, RZ, !P0 ;  /* 0x000000ff04057207 */ /* 0x000fe40004000000 */
[----:B------:R-:W-:-:S02]  /*0760*/  SEL R6, R6, RZ, !P1 ;  /* 0x000000ff06067207 */ /* 0x000fc40004800000 */
[----:B------:R-:W-:Y:S02]  /*0770*/  SEL R4, R7, RZ, !P2 ;  /* 0x000000ff07047207 */ /* 0x000fe40005000000 */
[----:B------:R-:W-:-:S04]  /*0780*/  LOP3.LUT R5, R6, R10, R5, 0xfe, !PT ;  /* 0x0000000a06057212 */ /* 0x000fc800078efe05 */
[----:B------:R-:W-:-:S07]  /*0790*/  LOP3.LUT R10, R5, R4, RZ, 0xfc, !PT ;  /* 0x00000004050a7212 */ /* 0x000fce00078efcff */
.L_x_3:
[----:B------:R-:W-:Y:S05]  /*07a0*/  BRA.U !UP1, `(.L_x_0) ;  /* 0x0000000109747547 */ /* 0x000fea000b800000 */
[----:B------:R-:W-:Y:S02]  /*07b0*/  UISETP.NE.AND UP0, UPT, UR8, 0x1, UPT ;  /* 0x000000010800788c */ /* 0x000fe4000bf05270 */
[----:B------:R-:W-:-:S04]  /*07c0*/  ULOP3.LUT UR5, UR6, 0x1, URZ, 0xc0, !UPT ;  /* 0x0000000106057892 */ /* 0x000fc8000f8ec0ff */
[----:B------:R-:W-:-:S03]  /*07d0*/  UISETP.NE.U32.AND UP1, UPT, UR5, 0x1, UPT ;  /* 0x000000010500788c */ /* 0x000fc6000bf25070 */
[----:B------:R-:W-:Y:S08]  /*07e0*/  BRA.U !UP0, `(.L_x_4) ;  /* 0x0000000108407547 */ /* 0x000ff0000b800000 */
[----:B------:R-:W2:Y:S01]  /*07f0*/  S2UR UR6, SR_CgaCtaId ;  /* 0x00000000000679c3 */ /* 0x000ea20000008800 */
[----:B------:R-:W-:Y:S01]  /*0800*/  UMOV UR5, 0x400 ;  /* 0x0000040000057882 */ /* 0x000fe20000000000 */
[----:B0-----:R-:W-:-:S05]  /*0810*/  IMAD.MOV.U32 R4, RZ, RZ, 0x2 ;  /* 0x00000002ff047424 */ /* 0x001fca00078e00ff */
[----:B------:R-:W-:Y:S01]  /*0820*/  SHF.L.U32 R4, R4, UR4, RZ ;  /* 0x0000000404047c19 */ /* 0x000fe200080006ff */
[----:B--2---:R-:W-:-:S04]  /*0830*/  ULEA UR5, UR6, UR5, 0x18 ;  /* 0x0000000506057291 */ /* 0x004fc8000f8ec0ff */
[----:B------:R-:W-:-:S09]  /*0840*/  ULEA UR5, UR4, UR5, 0x2 ;  /* 0x0000000504057291 */ /* 0x000fd2000f8e10ff */
[----:B------:R-:W0:Y:S02]  /*0850*/  LDS R5, [UR5] ;  /* 0x00000005ff057984 */ /* 0x000e240008000800 */
[----:B0----5:R-:W-:-:S13]  /*0860*/  ISETP.NE.AND P0, PT, R8, R5, PT ;  /* 0x000000050800720c */ /* 0x021fda0003f05270 */
[----:B------:R-:W-:Y:S01]  /*0870*/  @!P0 SHF.L.U32 R5, R2, UR4, RZ ;  /* 0x0000000402058c19 */ /* 0x000fe200080006ff */
[----:B------:R-:W-:-:S03]  /*0880*/  UIADD3 UR4, UPT, UPT, UR4, 0x2, URZ ;  /* 0x0000000204047890 */ /* 0x000fc6000fffe0ff */
[----:B-1----:R-:W-:-:S05]  /*0890*/  @!P0 LOP3.LUT R10, R10, R5, RZ, 0xfc, !PT ;  /* 0x000000050a0a8212 */ /* 0x002fca00078efcff */
[----:B------:R-:W-:Y:S04]  /*08a0*/  @!P0 STS [R13], R10 ;  /* 0x0000000a0d008388 */ /* 0x000fe80000000800 */
[----:B------:R-:W0:Y:S02]  /*08b0*/  LDS R5, [UR5+0x4] ;  /* 0x00000405ff057984 */ /* 0x000e240008000800 */
[----:B0-----:R-:W-:-:S04]  /*08c0*/  ISETP.NE.AND P0, PT, R8, R5, PT ;  /* 0x000000050800720c */ /* 0x001fc80003f05270 */
[----:B------:R-:W-:-:S04]  /*08d0*/  SEL R5, R4, RZ, !P0 ;  /* 0x000000ff04057207 */ /* 0x000fc80004000000 */
[----:B------:R-:W-:-:S07]  /*08e0*/  LOP3.LUT R10, R10, R5, RZ, 0xfc, !PT ;  /* 0x000000050a0a7212 */ /* 0x000fce00078efcff */
.L_x_4:
[----:B------:R-:W-:Y:S05]  /*08f0*/  BRA.U UP1, `(.L_x_0) ;  /* 0x0000000101207547 */ /* 0x000fea000b800000 */
[----:B------:R-:W2:Y:S01]  /*0900*/  S2UR UR6, SR_CgaCtaId ;  /* 0x00000000000679c3 */ /* 0x000ea20000008800 */
[----:B------:R-:W-:Y:S02]  /*0910*/  UMOV UR5, 0x400 ;  /* 0x0000040000057882 */ /* 0x000fe40000000000 */
[----:B--2---:R-:W-:-:S04]  /*0920*/  ULEA UR5, UR6, UR5, 0x18 ;  /* 0x0000000506057291 */ /* 0x004fc8000f8ec0ff */
[----:B------:R-:W-:-:S09]  /*0930*/  ULEA UR5, UR4, UR5, 0x2 ;  /* 0x0000000504057291 */ /* 0x000fd2000f8e10ff */
[----:B0-----:R-:W0:Y:S02]  /*0940*/  LDS R5, [UR5] ;  /* 0x00000005ff057984 */ /* 0x001e240008000800 */
[----:B0----5:R-:W-:-:S13]  /*0950*/  ISETP.NE.AND P0, PT, R8, R5, PT ;  /* 0x000000050800720c */ /* 0x021fda0003f05270 */
[----:B------:R-:W-:-:S04]  /*0960*/  @!P0 SHF.L.U32 R5, R2, UR4, RZ ;  /* 0x0000000402058c19 */ /* 0x000fc800080006ff */
[----:B-1----:R-:W-:-:S07]  /*0970*/  @!P0 LOP3.LUT R10, R10, R5, RZ, 0xfc, !PT ;  /* 0x000000050a0a8212 */ /* 0x002fce00078efcff */
.L_x_0:
[C---:B------:R-:W-:Y:S01]  /*0980*/  LOP3.LUT P1, RZ, R0.reuse, UR9, RZ, 0xfc, !PT ;  /* 0x0000000900ff7c12 */ /* 0x040fe2000f82fcff */
[----:B01----:R-:W0:Y:S01]  /*0990*/  LDC R4, c[0x0][0x39c] ;  /* 0x0000e700ff047b82 */ /* 0x003e220000000800 */
[C---:B------:R-:W-:Y:S01]  /*09a0*/  ISETP.GT.U32.AND P0, PT, R0.reuse, 0xff, PT ;  /* 0x000000ff0000780c */ /* 0x040fe20003f04070 */
[----:B------:R-:W-:Y:S01]  /*09b0*/  BSSY.RECONVERGENT B0, `(.L_x_5) ;  /* 0x000001b000007945 */ /* 0x000fe20003800200 */
[----:B------:R-:W-:Y:S02]  /*09c0*/  LOP3.LUT R10, RZ, R10, RZ, 0x33, !PT ;  /* 0x0000000aff0a7212 */ /* 0x000fe400078e33ff */
[----:B------:R-:W-:Y:S02]  /*09d0*/  P2R R5, PR, RZ, 0x1 ;  /* 0x00000001ff057803 */ /* 0x000fe40000000000 */
[C---:B------:R-:W-:Y:S01]  /*09e0*/  ISETP.GT.U32.AND P0, PT, R0.reuse, 0x1, PT ;  /* 0x000000010000780c */ /* 0x040fe20003f04070 */
[----:B------:R-:W-:Y:S01]  /*09f0*/  STS [R13], R10 ;  /* 0x0000000a0d007388 */ /* 0x000fe20000000800 */
[----:B------:R-:W-:-:S02]  /*0a00*/  ISETP.GT.U32.AND P6, PT, R0, 0x7f, PT ;  /* 0x0000007f0000780c */ /* 0x000fc40003fc4070 */
[C---:B------:R-:W-:Y:S01]  /*0a10*/  ISETP.GT.U32.AND P5, PT, R0.reuse, 0x3f, PT ;  /* 0x0000003f0000780c */ /* 0x040fe20003fa4070 */
[----:B------:R-:W-:Y:S01]  /*0a20*/  @!P1 IMAD.MOV.U32 R6, RZ, RZ, -0x1 ;  /* 0xffffffffff069424 */ /* 0x000fe200078e00ff */
[----:B------:R-:W-:Y:S01]  /*0a30*/  @!P1 STS [R9], RZ ;  /* 0x000000ff09009388 */ /* 0x000fe20000000800 */
[C---:B------:R-:W-:Y:S02]  /*0a40*/  ISETP.GT.U32.AND P4, PT, R0.reuse, 0x1f, PT ;  /* 0x0000001f0000780c */ /* 0x040fe40003f84070 */
[C---:B------:R-:W-:Y:S01]  /*0a50*/  ISETP.GT.U32.AND P3, PT, R0.reuse, 0xf, PT ;  /* 0x0000000f0000780c */ /* 0x040fe20003f64070 */
[----:B------:R1:W-:Y:S01]  /*0a60*/  @!P1 STS [R13], R6 ;  /* 0x000000060d009388 */ /* 0x0003e20000000800 */
[----:B------:R-:W-:Y:S01]  /*0a70*/  BAR.SYNC.DEFER_BLOCKING 0x0 ;  /* 0x0000000000007b1d */ /* 0x000fe20000010000 */
[C---:B------:R-:W-:Y:S02]  /*0a80*/  ISETP.GT.U32.AND P2, PT, R0.reuse, 0x7, PT ;  /* 0x000000070000780c */ /* 0x040fe40003f44070 */
[----:B------:R-:W-:-:S02]  /*0a90*/  ISETP.GT.U32.AND P1, PT, R0, 0x3, PT ;  /* 0x000000030000780c */ /* 0x000fc40003f24070 */
[----:B-1----:R-:W-:Y:S02]  /*0aa0*/  P2R R6, PR, RZ, 0x1 ;  /* 0x00000001ff067803 */ /* 0x002fe40000000000 */
[----:B------:R-:W-:-:S13]  /*0ab0*/  ISETP.NE.AND P0, PT, R5, RZ, PT ;  /* 0x000000ff0500720c */ /* 0x000fda0003f05270 */
[----:B------:R-:W-:Y:S05]  /*0ac0*/  @P0 BRA `(.L_x_6) ;  /* 0x0000000000240947 */ /* 0x000fea0003800000 */
[C---:B------:R-:W-:Y:S02]  /*0ad0*/  IMAD R6, R0.reuse, 0x8, R3 ;  /* 0x0000000800067824 */ /* 0x040fe400078e0203 */
[----:B-----5:R-:W-:-:S03]  /*0ae0*/  IMAD R8, R0, 0x8, R11 ;  /* 0x0000000800087824 */ /* 0x020fc600078e020b */
[----:B------:R-:W1:Y:S04]  /*0af0*/  LDS.64 R14, [R6] ;  /* 0x00000000060e7984 */ /* 0x000e680000000a00 */
[----:B------:R-:W2:Y:S01]  /*0b00*/  LDS.64 R16, [R8] ;  /* 0x0000000008107984 */ /* 0x000ea20000000a00 */
[----:B-1----:R-:W-:Y:S01]  /*0b10*/  IMAD.IADD R5, R15, 0x1, R14 ;  /* 0x000000010f057824 */ /* 0x002fe200078e020e */
[----:B--2---:R-:W-:-:S04]  /*0b20*/  SHF.L.U32 R7, R17, R14, RZ ;  /* 0x0000000e11077219 */ /* 0x004fc800000006ff */
[----:B------:R1:W-:Y:S01]  /*0b30*/  STS [R6+0x4], R5 ;  /* 0x0000040506007388 */ /* 0x0003e20000000800 */
[----:B------:R-:W-:-:S05]  /*0b40*/  LOP3.LUT R7, R7, R16, RZ, 0xfc, !PT ;  /* 0x0000001007077212 */ /* 0x000fca00078efcff */
[----:B------:R1:W-:Y:S02]  /*0b50*/  STS [R8+0x4], R7 ;  /* 0x0000040708007388 */ /* 0x0003e40000000800 */
.L_x_6:
[----:B------:R-:W-:Y:S05]  /*0b60*/  BSYNC.RECONVERGENT B0 ;  /* 0x0000000000007941 */ /* 0x000fea0003800200 */
.L_x_5:
[----:B------:R-:W-:Y:S01]  /*0b70*/  BAR.SYNC.DEFER_BLOCKING 0x0 ;  /* 0x0000000000007b1d */ /* 0x000fe20000010000 */
[----:B------:R-:W-:-:S05]  /*0b80*/  ISETP.NE.AND P0, PT, R0, RZ, PT ;  /* 0x000000ff0000720c */ /* 0x000fca0003f05270 */
[----:B------:R-:W-:Y:S04]  /*0b90*/  BSSY.RECONVERGENT B0, `(.L_x_7) ;  /* 0x000000d000007945 */ /* 0x000fe80003800200 */
[----:B------:R-:W-:Y:S05]  /*0ba0*/  @P6 BRA `(.L_x_8) ;  /* 0x00000000002c6947 */ /* 0x000fea0003800000 */
[C---:B-1---5:R-:W-:Y:S02]  /*0bb0*/  IMAD R8, R0.reuse, 0x10, R3 ;  /* 0x0000001000087824 */ /* 0x062fe400078e0203 */
[----:B------:R-:W-:-:S03]  /*0bc0*/  IMAD R7, R0, 0x10, R11 ;  /* 0x0000001000077824 */ /* 0x000fc600078e020b */
[----:B------:R-:W-:Y:S04]  /*0bd0*/  LDS R10, [R8+0x4] ;  /* 0x00000400080a7984 */ /* 0x000fe80000000800 */
[----:B------:R-:W1:Y:S04]  /*0be0*/  LDS R6, [R7+0xc] ;  /* 0x00000c0007067984 */ /* 0x000e680000000800 */
[----:B------:R-:W2:Y:S04]  /*0bf0*/  LDS R5, [R8+0xc] ;  /* 0x00000c0008057984 */ /* 0x000ea80000000800 */
[----:B------:R-:W3:Y:S01]  /*0c00*/  LDS R15, [R7+0x4] ;  /* 0x00000400070f7984 */ /* 0x000ee20000000800 */
[----:B-1----:R-:W-:Y:S01]  /*0c10*/  SHF.L.U32 R6, R6, R10, RZ ;  /* 0x0000000a06067219 */ /* 0x002fe200000006ff */
[----:B--2---:R-:W-:-:S03]  /*0c20*/  IMAD.IADD R5, R5, 0x1, R10 ;  /* 0x0000000105057824 */ /* 0x004fc600078e020a */
[----:B---3--:R-:W-:Y:S02]  /*0c30*/  LOP3.LUT R6, R6, R15, RZ, 0xfc, !PT ;  /* 0x0000000f06067212 */ /* 0x008fe400078efcff */
[----:B------:R2:W-:Y:S04]  /*0c40*/  STS [R8+0xc], R5 ;  /* 0x00000c0508007388 */ /* 0x0005e80000000800 */
[----:B------:R2:W-:Y:S02]  /*0c50*/  STS [R7+0xc], R6 ;  /* 0x00000c0607007388 */ /* 0x0005e40000000800 */
.L_x_8:
[----:B------:R-:W-:Y:S05]  /*0c60*/  BSYNC.RECONVERGENT B0 ;  /* 0x0000000000007941 */ /* 0x000fea0003800200 */
.L_x_7:
[----:B------:R-:W-:Y:S01]  /*0c70*/  BAR.SYNC.DEFER_BLOCKING 0x0 ;  /* 0x0000000000007b1d */ /* 0x000fe20000010000 */
[----:B------:R-:W-:-:S04]  /*0c80*/  ISETP.NE.AND P6, PT, R0, RZ, PT ;  /* 0x000000ff0000720c */ /* 0x000fc80003fc5270 */
[----:B-12---:R-:W-:Y:S01]  /*0c90*/  P2R R5, PR, RZ, 0x40 ;  /* 0x00000040ff057803 */ /* 0x006fe20000000000 */
[----:B------:R-:W-:Y:S04]  /*0ca0*/  BSSY.RECONVERGENT B0, `(.L_x_9) ;  /* 0x000000d000007945 */ /* 0x000fe80003800200 */
[----:B------:R-:W-:Y:S05]  /*0cb0*/  @P5 BRA `(.L_x_10) ;  /* 0x00000000002c5947 */ /* 0x000fea0003800000 */
[C---:B------:R-:W-:Y:S02]  /*0cc0*/  IMAD R10, R0.reuse, 0x20, R3 ;  /* 0x00000020000a7824 */ /* 0x040fe400078e0203 */
[----:B------:R-:W-:-:S03]  /*0cd0*/  IMAD R12, R0, 0x20, R11 ;  /* 0x00000020000c7824 */ /* 0x000fc600078e020b */
[----:B------:R-:W-:Y:S04]  /*0ce0*/  LDS R6, [R10+0xc] ;  /* 0x00000c000a067984 */ /* 0x000fe80000000800 */
[----:B------:R-:W1:Y:S04]  /*0cf0*/  LDS R7, [R12+0x1c] ;  /* 0x00001c000c077984 */ /* 0x000e680000000800 */
[----:B------:R-:W2:Y:S04]  /*0d00*/  LDS R5, [R10+0x1c] ;  /* 0x00001c000a057984 */ /* 0x000ea80000000800 */
[----:B-----5:R-:W3:Y:S01]  /*0d10*/  LDS R8, [R12+0xc] ;  /* 0x00000c000c087984 */ /* 0x020ee20000000800 */
[----:B-1----:R-:W-:Y:S01]  /*0d20*/  SHF.L.U32 R7, R7, R6, RZ ;  /* 0x0000000607077219 */ /* 0x002fe200000006ff */
[----:B--2---:R-:W-:-:S03]  /*0d30*/  IMAD.IADD R5, R5, 0x1, R6 ;  /* 0x0000000105057824 */ /* 0x004fc600078e0206 */
[----:B---3--:R-:W-:Y:S02]  /*0d40*/  LOP3.LUT R7, R7, R8, RZ, 0xfc, !PT ;  /* 0x0000000807077212 */ /* 0x008fe400078efcff */
[----:B------:R1:W-:Y:S04]  /*0d50*/  STS [R10+0x1c], R5 ;  /* 0x00001c050a007388 */ /* 0x0003e80000000800 */
[----:B------:R1:W-:Y:S02]  /*0d60*/  STS [R12+0x1c], R7 ;  /* 0x00001c070c007388 */ /* 0x0003e40000000800 */
.L_x_10:
[----:B------:R-:W-:Y:S05]  /*0d70*/  BSYNC.RECONVERGENT B0 ;  /* 0x0000000000007941 */ /* 0x000fea0003800200 */
.L_x_9:
[----:B------:R-:W-:Y:S01]  /*0d80*/  BAR.SYNC.DEFER_BLOCKING 0x0 ;  /* 0x0000000000007b1d */ /* 0x000fe20000010000 */
[----:B------:R-:W-:-:S05]  /*0d90*/  ISETP.GT.U32.AND P5, PT, R0, 0x2, PT ;  /* 0x000000020000780c */ /* 0x000fca0003fa4070 */
[----:B------:R-:W-:Y:S04]  /*0da0*/  BSSY.RECONVERGENT B0, `(.L_x_11) ;  /* 0x000000d000007945 */ /* 0x000fe80003800200 */
[----:B------:R-:W-:Y:S05]  /*0db0*/  @P4 BRA `(.L_x_12) ;  /* 0x00000000002c4947 */ /* 0x000fea0003800000 */
[C---:B-1----:R-:W-:Y:S02]  /*0dc0*/  IMAD R10, R0.reuse, 0x40, R3 ;  /* 0x00000040000a7824 */ /* 0x042fe400078e0203 */
        /* <DEDUP_REMOVED lines=10> */
.L_x_12:
[----:B------:R-:W-:Y:S05]  /*0e70*/  BSYNC.RECONVERGENT B0 ;  /* 0x0000000000007941 */ /* 0x000fea0003800200 */
.L_x_11:
[----:B------:R-:W-:Y:S01]  /*0e80*/  BAR.SYNC.DEFER_BLOCKING 0x0 ;  /* 0x0000000000007b1d */ /* 0x000fe20000010000 */
[----:B------:R-:W-:-:S05]  /*0e90*/  ISETP.GT.U32.AND P4, PT, R0, 0x6, PT ;  /* 0x000000060000780c */ /* 0x000fca0003f84070 */
[----:B------:R-:W-:Y:S04]  /*0ea0*/  BSSY.RECONVERGENT B0, `(.L_x_13) ;  /* 0x000000d000007945 */ /* 0x000fe80003800200 */
[----:B------:R-:W-:Y:S05]  /*0eb0*/  @P3 BRA `(.L_x_14) ;  /* 0x00000000002c3947 */ /* 0x000fea0003800000 */
[C---:B-12---:R-:W-:Y:S02]  /*0ec0*/  IMAD R10, R0.reuse, 0x80, R3 ;  /* 0x00000080000a7824 */ /* 0x046fe400078e0203 */
        /* <DEDUP_REMOVED lines=10> */
.L_x_14:
[----:B------:R-:W-:Y:S05]  /*0f70*/  BSYNC.RECONVERGENT B0 ;  /* 0x0000000000007941 */ /* 0x000fea0003800200 */
.L_x_13:
[----:B------:R-:W-:Y:S01]  /*0f80*/  BAR.SYNC.DEFER_BLOCKING 0x0 ;  /* 0x0000000000007b1d */ /* 0x000fe20000010000 */
[----:B------:R-:W-:-:S05]  /*0f90*/  ISETP.GT.U32.AND P6, PT, R0, 0xe, PT ;  /* 0x0000000e0000780c */ /* 0x000fca0003fc4070 */
[----:B------:R-:W-:Y:S04]  /*0fa0*/  BSSY.RECONVERGENT B0, `(.L_x_15) ;  /* 0x000000d000007945 */ /* 0x000fe80003800200 */
[----:B------:R-:W-:Y:S05]  /*0fb0*/  @P2 BRA `(.L_x_16) ;  /* 0x00000000002c2947 */ /* 0x000fea0003800000 */
[C---:B-123--:R-:W-:Y:S02]  /*0fc0*/  IMAD R10, R0.reuse, 0x100, R3 ;  /* 0x00000100000a7824 */ /* 0x04efe400078e0203 */
        /* <DEDUP_REMOVED lines=10> */
.L_x_16:
[----:B------:R-:W-:Y:S05]  /*1070*/  BSYNC.RECONVERGENT B0 ;  /* 0x0000000000007941 */ /* 0x000fea0003800200 */
.L_x_15:
[----:B------:R-:W-:Y:S01]  /*1080*/  BAR.SYNC.DEFER_BLOCKING 0x0 ;  /* 0x0000000000007b1d */ /* 0x000fe20000010000 */
[----:B------:R-:W-:-:S05]  /*1090*/  ISETP.GT.U32.AND P3, PT, R0, 0x1e, PT ;  /* 0x0000001e0000780c */ /* 0x000fca0003f64070 */
[----:B------:R-:W-:Y:S04]  /*10a0*/  BSSY.RECONVERGENT B0, `(.L_x_17) ;  /* 0x000000d000007945 */ /* 0x000fe80003800200 */
[----:B------:R-:W-:Y:S05]  /*10b0*/  @P1 BRA `(.L_x_18) ;  /* 0x00000000002c1947 */ /* 0x000fea0003800000 */
[C---:B-1234-:R-:W-:Y:S02]  /*10c0*/  IMAD R10, R0.reuse, 0x200, R3 ;  /* 0x00000200000a7824 */ /* 0x05efe400078e0203 */
        /* <DEDUP_REMOVED lines=10> */
.L_x_18:
[----:B------:R-:W-:Y:S05]  /*1170*/  BSYNC.RECONVERGENT B0 ;  /* 0x0000000000007941 */ /* 0x000fea0003800200 */
.L_x_17:
[----:B------:R-:W-:Y:S01]  /*1180*/  BAR.SYNC.DEFER_BLOCKING 0x0 ;  /* 0x0000000000007b1d */ /* 0x000fe20000010000 */
[C---:B------:R-:W-:Y:S02]  /*1190*/  ISETP.GT.U32.AND P1, PT, R0.reuse, 0x1, PT ;  /* 0x000000010000780c */ /* 0x040fe40003f24070 */
[----:B------:R-:W-:-:S03]  /*11a0*/  ISETP.GT.U32.AND P2, PT, R0, 0x3e, PT ;  /* 0x0000003e0000780c */ /* 0x000fc60003f44070 */
[----:B------:R-:W-:Y:S08]  /*11b0*/  BSSY.RECONVERGENT B0, `(.L_x_19) ;  /* 0x000000d000007945 */ /* 0x000ff00003800200 */
        /* <DEDUP_REMOVED lines=12> */
.L_x_20:
[----:B------:R-:W-:Y:S05]  /*1280*/  BSYNC.RECONVERGENT B0 ;  /* 0x0000000000007941 */ /* 0x000fea0003800200 */
.L_x_19:
[----:B------:R-:W-:Y:S01]  /*1290*/  BAR.SYNC.DEFER_BLOCKING 0x0 ;  /* 0x0000000000007b1d */ /* 0x000fe20000010000 */
[----:B------:R-:W-:-:S05]  /*12a0*/  ISETP.GT.U32.AND P1, PT, R0, 0x7e, PT ;  /* 0x0000007e0000780c */ /* 0x000fca0003f24070 */
[----:B------:R-:W-:Y:S04]  /*12b0*/  BSSY.RECONVERGENT B0, `(.L_x_21) ;  /* 0x000000e000007945 */ /* 0x000fe80003800200 */
[----:B------:R-:W-:Y:S05]  /*12c0*/  @P0 BRA `(.L_x_22) ;  /* 0x0000000000300947 */ /* 0x000fea0003800000 */
[----:B------:R-:W0:Y:S01]  /*12d0*/  S2UR UR5, SR_CgaCtaId ;  /* 0x00000000000579c3 */ /* 0x000e220000008800 */
[----:B------:R-:W-:Y:S02]  /*12e0*/  UMOV UR4, 0x400 ;  /* 0x0000040000047882 */ /* 0x000fe40000000000 */
[----:B0-----:R-:W-:-:S09]  /*12f0*/  ULEA UR4, UR5, UR4, 0x18 ;  /* 0x0000000405047291 */ /* 0x001fd2000f8ec0ff */
[----:B------:R-:W-:Y:S04]  /*1300*/  LDS R6, [UR4+0x47c] ;  /* 0x00047c04ff067984 */ /* 0x000fe80008000800 */
[----:B-1234-:R-:W0:Y:S04]  /*1310*/  LDS R7, [UR4+0x387c] ;  /* 0x00387c04ff077984 */ /* 0x01ee280008000800 */
[----:B------:R-:W1:Y:S04]  /*1320*/  LDS R5, [UR4+0x87c] ;  /* 0x00087c04ff057984 */ /* 0x000e680008000800 */
[----:B-----5:R-:W2:Y:S01]  /*1330*/  LDS R8, [UR4+0x347c] ;  /* 0x00347c04ff087984 */ /* 0x020ea20008000800 */
[----:B0-----:R-:W-:Y:S01]  /*1340*/  SHF.L.U32 R7, R7, R6, RZ ;  /* 0x0000000607077219 */ /* 0x001fe200000006ff */
[----:B-1----:R-:W-:-:S03]  /*1350*/  IMAD.IADD R5, R5, 0x1, R6 ;  /* 0x0000000105057824 */ /* 0x002fc600078e0206 */
[----:B--2---:R-:W-:Y:S02]  /*1360*/  LOP3.LUT R7, R7, R8, RZ, 0xfc, !PT ;  /* 0x0000000807077212 */ /* 0x004fe400078efcff */
[----:B------:R0:W-:Y:S04]  /*1370*/  STS [UR4+0x87c], R5 ;  /* 0x00087c05ff007988 */ /* 0x0001e80008000804 */
[----:B------:R0:W-:Y:S02]  /*1380*/  STS [UR4+0x387c], R7 ;  /* 0x00387c07ff007988 */ /* 0x0001e40008000804 */
.L_x_22:
[----:B------:R-:W-:Y:S05]  /*1390*/  BSYNC.RECONVERGENT B0 ;  /* 0x0000000000007941 */ /* 0x000fea0003800200 */
.L_x_21:
[----:B------:R-:W-:Y:S01]  /*13a0*/  BAR.SYNC.DEFER_BLOCKING 0x0 ;  /* 0x0000000000007b1d */ /* 0x000fe20000010000 */
[----:B------:R-:W-:-:S05]  /*13b0*/  ISETP.NE.AND P0, PT, R0, RZ, PT ;  /* 0x000000ff0000720c */ /* 0x000fca0003f05270 */
[----:B------:R-:W-:Y:S08]  /*13c0*/  BSSY.RECONVERGENT B0, `(.L_x_23) ;  /* 0x000000e000007945 */ /* 0x000ff00003800200 */
        /* <DEDUP_REMOVED lines=13> */
.L_x_24:
[----:B------:R-:W-:Y:S05]  /*14a0*/  BSYNC.RECONVERGENT B0 ;  /* 0x0000000000007941 */ /* 0x000fea0003800200 */
.L_x_23:
[----:B------:R-:W-:Y:S01]  /*14b0*/  BAR.SYNC.DEFER_BLOCKING 0x0 ;  /* 0x0000000000007b1d */ /* 0x000fe20000010000 */
[----:B------:R-:W-:-:S05]  /*14c0*/  ISETP.GT.U32.AND P0, PT, R0, 0xfe, PT ;  /* 0x000000fe0000780c */ /* 0x000fca0003f04070 */
[----:B------:R-:W-:Y:S04]  /*14d0*/  BSSY.RECONVERGENT B0, `(.L_x_25) ;  /* 0x000000d000007945 */ /* 0x000fe80003800200 */
[----:B------:R-:W-:Y:S05]  /*14e0*/  @P5 BRA `(.L_x_26) ;  /* 0x00000000002c5947 */ /* 0x000fea0003800000 */
[C---:B-1234-:R-:W-:Y:S02]  /*14f0*/  IMAD R10, R0.reuse, 0x200, R3 ;  /* 0x00000200000a7824 */ /* 0x05efe400078e0203 */
[----:B------:R-:W-:-:S03]  /*1500*/  IMAD R12, R0, 0x200, R11 ;  /* 0x00000200000c7824 */ /* 0x000fc600078e020b */
[----:B------:R-:W-:Y:S04]  /*1510*/  LDS R6, [R10+0x1fc] ;  /* 0x0001fc000a067984 */ /* 0x000fe80000000800 */
[----:B0-----:R-:W0:Y:S04]  /*1520*/  LDS R7, [R12+0x2fc] ;  /* 0x0002fc000c077984 */ /* 0x001e280000000800 */
[----:B------:R-:W1:Y:S04]  /*1530*/  LDS R5, [R10+0x2fc] ;  /* 0x0002fc000a057984 */ /* 0x000e680000000800 */
[----:B-----5:R-:W2:Y:S01]  /*1540*/  LDS R8, [R12+0x1fc] ;  /* 0x0001fc000c087984 */ /* 0x020ea20000000800 */
[----:B0-----:R-:W-:Y:S01]  /*1550*/  SHF.L.U32 R7, R7, R6, RZ ;  /* 0x0000000607077219 */ /* 0x001fe200000006ff */
[----:B-1----:R-:W-:-:S03]  /*1560*/  IMAD.IADD R5, R5, 0x1, R6 ;  /* 0x0000000105057824 */ /* 0x002fc600078e0206 */
[----:B--2---:R-:W-:Y:S02]  /*1570*/  LOP3.LUT R7, R7, R8, RZ, 0xfc, !PT ;  /* 0x0000000807077212 */ /* 0x004fe400078efcff */
[----:B------:R0:W-:Y:S04]  /*1580*/  STS [R10+0x1fc], R5 ;  /* 0x0001fc050a007388 */ /* 0x0001e80000000800 */
[----:B------:R0:W-:Y:S02]  /*1590*/  STS [R12+0x1fc], R7 ;  /* 0x0001fc070c007388 */ /* 0x0001e40000000800 */
.L_x_26:
[----:B------:R-:W-:Y:S05]  /*15a0*/  BSYNC.RECONVERGENT B0 ;  /* 0x0000000000007941 */ /* 0x000fea0003800200 */
.L_x_25:
[----:B------:R-:W-:Y:S01]  /*15b0*/  BAR.SYNC.DEFER_BLOCKING 0x0 ;  /* 0x0000000000007b1d */ /* 0x000fe20000010000 */
[----:B0-----:R-:W-:-:S05]  /*15c0*/  ISETP.GE.AND P5, PT, R4, 0x1, PT ;  /* 0x000000010400780c */ /* 0x001fca0003fa6270 */
[----:B------:R-:W-:Y:S04]  /*15d0*/  BSSY.RECONVERGENT B0, `(.L_x_27) ;  /* 0x000000d000007945 */ /* 0x000fe80003800200 */
[----:B------:R-:W-:Y:S05]  /*15e0*/  @P4 BRA `(.L_x_28) ;  /* 0x00000000002c4947 */ /* 0x000fea0003800000 */
[C---:B-1234-:R-:W-:Y:S02]  /*15f0*/  IMAD R10, R0.reuse, 0x100, R3 ;  /* 0x00000100000a7824 */ /* 0x05efe400078e0203 */
[----:B------:R-:W-:-:S03]  /*1600*/  IMAD R12, R0, 0x100, R11 ;  /* 0x00000100000c7824 */ /* 0x000fc600078e020b */
[----:B------:R-:W-:Y:S04]  /*1610*/  LDS R6, [R10+0xfc] ;  /* 0x0000fc000a067984 */ /* 0x000fe80000000800 */
[----:B------:R-:W0:Y:S04]  /*1620*/  LDS R7, [R12+0x17c] ;  /* 0x00017c000c077984 */ /* 0x000e280000000800 */
[----:B------:R-:W1:Y:S04]  /*1630*/  LDS R5, [R10+0x17c] ;  /* 0x00017c000a057984 */ /* 0x000e680000000800 */
[----:B-----5:R-:W2:Y:S01]  /*1640*/  LDS R8, [R12+0xfc] ;  /* 0x0000fc000c087984 */ /* 0x020ea20000000800 */
[----:B0-----:R-:W-:Y:S01]  /*1650*/  SHF.L.U32 R7, R7, R6, RZ ;  /* 0x0000000607077219 */ /* 0x001fe200000006ff */
[----:B-1----:R-:W-:-:S03]  /*1660*/  IMAD.IADD R5, R5, 0x1, R6 ;  /* 0x0000000105057824 */ /* 0x002fc600078e0206 */
[----:B--2---:R-:W-:Y:S02]  /*1670*/  LOP3.LUT R7, R7, R8, RZ, 0xfc, !PT ;  /* 0x0000000807077212 */ /* 0x004fe400078efcff */
[----:B------:R0:W-:Y:S04]  /*1680*/  STS [R10+0xfc], R5 ;  /* 0x0000fc050a007388 */ /* 0x0001e80000000800 */
[----:B------:R0:W-:Y:S02]  /*1690*/  STS [R12+0xfc], R7 ;  /* 0x0000fc070c007388 */ /* 0x0001e40000000800 */
.L_x_28:
[----:B------:R-:W-:Y:S05]  /*16a0*/  BSYNC.RECONVERGENT B0 ;  /* 0x0000000000007941 */ /* 0x000fea0003800200 */
.L_x_27:
[----:B------:R-:W-:Y:S06]  /*16b0*/  BAR.SYNC.DEFER_BLOCKING 0x0 ;  /* 0x0000000000007b1d */ /* 0x000fec0000010000 */
[----:B------:R-:W-:Y:S04]  /*16c0*/  BSSY.RECONVERGENT B0, `(.L_x_29) ;  /* 0x000000d000007945 */ /* 0x000fe80003800200 */
[----:B------:R-:W-:Y:S05]  /*16d0*/  @P6 BRA `(.L_x_30) ;  /* 0x00000000002c6947 */ /* 0x000fea0003800000 */
[C---:B01234-:R-:W-:Y:S02]  /*16e0*/  IMAD R10, R0.reuse, 0x80, R3 ;  /* 0x00000080000a7824 */ /* 0x05ffe400078e0203 */
        /* <DEDUP_REMOVED lines=10> */
.L_x_30:
[----:B------:R-:W-:Y:S05]  /*1790*/  BSYNC.RECONVERGENT B0 ;  /* 0x0000000000007941 */ /* 0x000fea0003800200 */
.L_x_29:
        /* <DEDUP_REMOVED lines=14> */
.L_x_32:
[----:B------:R-:W-:Y:S05]  /*1880*/  BSYNC.RECONVERGENT B0 ;  /* 0x0000000000007941 */ /* 0x000fea0003800200 */
.L_x_31:
        /* <DEDUP_REMOVED lines=14> */
.L_x_34:
[----:B------:R-:W-:Y:S05]  /*1970*/  BSYNC.RECONVERGENT B0 ;  /* 0x0000000000007941 */ /* 0x000fea0003800200 */
.L_x_33:
        /* <DEDUP_REMOVED lines=14> */
.L_x_36:
[----:B------:R-:W-:Y:S05]  /*1a60*/  BSYNC.RECONVERGENT B0 ;  /* 0x0000000000007941 */ /* 0x000fea0003800200 */
.L_x_35:
[----:B------:R-:W-:Y:S06]  /*1a70*/  BAR.SYNC.DEFER_BLOCKING 0x0 ;  /* 0x0000000000007b1d */ /* 0x000fec0000010000 */
[----:B------:R-:W-:Y:S04]  /*1a80*/  BSSY.RECONVERGENT B0, `(.L_x_37) ;  /* 0x000000d000007945 */ /* 0x000fe80003800200 */
[----:B------:R-:W-:Y:S05]  /*1a90*/  @P0 BRA `(.L_x_38) ;  /* 0x00000000002c0947 */ /* 0x000fea0003800000 */
[C---:B------:R-:W-:Y:S02]  /*1aa0*/  IMAD R9, R0.reuse, 0x4, R9 ;  /* 0x0000000400097824 */ /* 0x040fe400078e0209 */
[----:B------:R-:W-:-:S03]  /*1ab0*/  IMAD R13, R0, 0x4, R13 ;  /* 0x00000004000d7824 */ /* 0x000fc600078e020d */
[----:B------:R-:W-:Y:S04]  /*1ac0*/  LDS R6, [R9+0x4] ;  /* 0x0000040009067984 */ /* 0x000fe80000000800 */
[----:B01234-:R-:W0:Y:S04]  /*1ad0*/  LDS R7, [R13+0x8] ;  /* 0x000008000d077984 */ /* 0x01fe280000000800 */
[----:B------:R-:W1:Y:S04]  /*1ae0*/  LDS R5, [R9+0x8] ;  /* 0x0000080009057984 */ /* 0x000e680000000800 */
[----:B-----5:R-:W2:Y:S01]  /*1af0*/  LDS R8, [R13+0x4] ;  /* 0x000004000d087984 */ /* 0x020ea20000000800 */
[----:B0-----:R-:W-:Y:S01]  /*1b00*/  SHF.L.U32 R7, R7, R6, RZ ;  /* 0x0000000607077219 */ /* 0x001fe200000006ff */
[----:B-1----:R-:W-:-:S03]  /*1b10*/  IMAD.IADD R6, R5, 0x1, R6 ;  /* 0x0000000105067824 */ /* 0x002fc600078e0206 */
[----:B--2---:R-:W-:Y:S02]  /*1b20*/  LOP3.LUT R8, R7, R8, RZ, 0xfc, !PT ;  /* 0x0000000807087212 */ /* 0x004fe400078efcff */
[----:B------:R0:W-:Y:S04]  /*1b30*/  STS [R9+0x4], R6 ;  /* 0x0000040609007388 */ /* 0x0001e80000000800 */
[----:B------:R0:W-:Y:S02]  /*1b40*/  STS [R13+0x4], R8 ;  /* 0x000004080d007388 */ /* 0x0001e40000000800 */
.L_x_38:
[----:B------:R-:W-:Y:S05]  /*1b50*/  BSYNC.RECONVERGENT B0 ;  /* 0x0000000000007941 */ /* 0x000fea0003800200 */
.L_x_37:
[----:B------:R-:W-:Y:S06]  /*1b60*/  BAR.SYNC.DEFER_BLOCKING 0x0 ;  /* 0x0000000000007b1d */ /* 0x000fec0000010000 */
[----:B------:R-:W-:Y:S05]  /*1b70*/  @!P5 EXIT ;  /* 0x000000000000d94d */ /* 0x000fea0003800000 */
[----:B01234-:R-:W0:Y:S01]  /*1b80*/  LDC R7, c[0x0][0x398] ;  /* 0x0000e600ff077b82 */ /* 0x01fe220000000800 */
[----:B------:R-:W-:Y:S01]  /*1b90*/  UMOV UR4, 0x400 ;  /* 0x0000040000047882 */ /* 0x000fe20000000000 */
[----:B------:R-:W-:Y:S01]  /*1ba0*/  VIADD R5, R3, 0x800 ;  /* 0x0000080003057836 */ /* 0x000fe20000000000 */
[----:B------:R-:W-:Y:S01]  /*1bb0*/  UIADD3 UR4, UPT, UPT, UR4, 0x6080, URZ ;  /* 0x0000608004047890 */ /* 0x000fe2000fffe0ff */
[----:B------:R-:W-:-:S04]  /*1bc0*/  VIADD R11, R11, 0xffc ;  /* 0x00000ffc0b0b7836 */ /* 0x000fc80000000000 */
[----:B------:R-:W1:Y:S01]  /*1bd0*/  S2UR UR5, SR_CgaCtaId ;  /* 0x00000000000579c3 */ /* 0x000e620000008800 */
[--C-:B0-----:R-:W-:Y:S02]  /*1be0*/  IMAD.IADD R7, R7, 0x1, -R4.reuse ;  /* 0x0000000107077824 */ /* 0x101fe400078e0a04 */
[----:B------:R-:W-:-:S03]  /*1bf0*/  IMAD.MOV R4, RZ, RZ, -R4 ;  /* 0x000000ffff047224 */ /* 0x000fc600078e0a04 */
[----:B------:R-:W-:Y:S01]  /*1c00*/  SHF.L.U32 R6, R2, R7, RZ ;  /* 0x0000000702067219 */ /* 0x000fe200000006ff */
[----:B-1----:R-:W-:-:S04]  /*1c10*/  ULEA UR4, UR5, UR4, 0x18 ;  /* 0x0000000405047291 */ /* 0x002fc8000f8ec0ff */
[----:B------:R-:W-:-:S12]  /*1c20*/  UIADD3 UR4, UPT, UPT, UR4, 0xffc, URZ ;  /* 0x00000ffc04047890 */ /* 0x000fd8000fffe0ff */
.L_x_75:
[C---:B-1----:R-:W-:Y:S01]  /*1c30*/  IMAD R9, R0.reuse, 0x4, R5 ;  /* 0x0000000400097824 */ /* 0x042fe200078e0205 */
[C---:B------:R-:W-:Y:S01]  /*1c40*/  ISETP.NE.AND P0, PT, R0.reuse, RZ, PT ;  /* 0x000000ff0000720c */ /* 0x040fe20003f05270 */
[----:B------:R-:W-:Y:S01]  /*1c50*/  BSSY.RECONVERGENT B0, `(.L_x_39) ;  /* 0x0000015000007945 */ /* 0x000fe20003800200 */
[C---:B------:R-:W-:Y:S02]  /*1c60*/  ISETP.GT.U32.AND P3, PT, R0.reuse, 0xff, PT ;  /* 0x000000ff0000780c */ /* 0x040fe40003f64070 */
[----:B--2-4-:R-:W-:Y:S01]  /*1c70*/  LDS R2, [R9+-0x804] ;  /* 0xfff7fc0009027984 */ /* 0x014fe20000000800 */
[----:B------:R-:W-:-:S03]  /*1c80*/  ISETP.GT.U32.AND P2, PT, R0, 0x7f, PT ;  /* 0x0000007f0000780c */ /* 0x000fc60003f44070 */
[----:B------:R-:W0:Y:S04]  /*1c90*/  LDS R3, [R9+-0x800] ;  /* 0xfff8000009037984 */ /* 0x000e280000000800 */
[----:B------:R-:W-:Y:S04]  /*1ca0*/  STS [UR4+-0x7fc], RZ ;  /* 0xfff804ffff007988 */ /* 0x000fe80008000804 */
[----:B------:R1:W-:Y:S04]  /*1cb0*/  STS [R11+-0x7fc], R6 ;  /* 0xfff804060b007388 */ /* 0x0003e80000000800 */
[----:B------:R1:W-:Y:S01]  /*1cc0*/  STS [R5], RZ ;  /* 0x000000ff05007388 */ /* 0x0003e20000000800 */
[----:B0-----:R-:W-:-:S05]  /*1cd0*/  LOP3.LUT R3, R3, R2, RZ, 0xc0, !PT ;  /* 0x0000000203037212 */ /* 0x001fca00078ec0ff */
[----:B------:R-:W-:-:S05]  /*1ce0*/  IMAD.SHL.U32 R3, R3, 0x2, RZ ;  /* 0x0000000203037824 */ /* 0x000fca00078e00ff */
[----:B------:R-:W-:Y:S01]  /*1cf0*/  LOP3.LUT R10, R3, R2, RZ, 0xc0, !PT ;  /* 0x00000002030a7212 */ /* 0x000fe200078ec0ff */
[----:B-1----:R-:W-:Y:S06]  /*1d00*/  @!P0 BRA `(.L_x_40) ;  /* 0x0000000000248947 */ /* 0x002fec0003800000 */
[----:B------:R-:W-:Y:S01]  /*1d10*/  LOP3.LUT R2, RZ, R10, RZ, 0x33, !PT ;  /* 0x0000000aff027212 */ /* 0x000fe200078e33ff */
[C---:B-----5:R-:W-:Y:S01]  /*1d20*/  IMAD R8, R0.reuse, 0x4, R11 ;  /* 0x0000000400087824 */ /* 0x060fe200078e020b */
[----:B------:R-:W-:-:S05]  /*1d30*/  LEA R7, R0, UR4, 0x2 ;  /* 0x0000000400077c11 */ /* 0x000fca000f8e10ff */
[----:B------:R-:W-:Y:S04]  /*1d40*/  STS [R7+-0x7fc], R2 ;  /* 0xfff8040207007388 */ /* 0x000fe80000000800 */
[----:B------:R-:W0:Y:S02]  /*1d50*/  LDS R3, [R8+-0x7fc] ;  /* 0xfff8040008037984 */ /* 0x000e240000000800 */
[----:B0-----:R-:W-:Y:S01]  /*1d60*/  LOP3.LUT R3, R3, R10, RZ, 0xc0, !PT ;  /* 0x0000000a03037212 */ /* 0x001fe200078ec0ff */
[----:B------:R-:W-:-:S04]  /*1d70*/  IMAD.MOV.U32 R10, RZ, RZ, 0x1 ;  /* 0x00000001ff0a7424 */ /* 0x000fc800078e00ff */
[----:B------:R0:W-:Y:S04]  /*1d80*/  STS [R8+-0x7fc], R3 ;  /* 0xfff8040308007388 */ /* 0x0001e80000000800 */
[----:B------:R0:W-:Y:S02]  /*1d90*/  STS [R9], R10 ;  /* 0x0000000a09007388 */ /* 0x0001e40000000800 */
.L_x_40:
[----:B------:R-:W-:Y:S05]  /*1da0*/  BSYNC.RECONVERGENT B0 ;  /* 0x0000000000007941 */ /* 0x000fea0003800200 */
.L_x_39:
[----:B------:R-:W-:Y:S01]  /*1db0*/  BAR.SYNC.DEFER_BLOCKING 0x0 ;  /* 0x0000000000007b1d */ /* 0x000fe20000010000 */
[C---:B------:R-:W-:Y:S02]  /*1dc0*/  ISETP.GT.U32.AND P1, PT, R0.reuse, 0x3f, PT ;  /* 0x0000003f0000780c */ /* 0x040fe40003f24070 */
[C---:B------:R-:W-:Y:S02]  /*1dd0*/  ISETP.GT.U32.AND P0, PT, R0.reuse, 0x1f, PT ;  /* 0x0000001f0000780c */ /* 0x040fe40003f04070 */
[C---:B------:R-:W-:Y:S01]  /*1de0*/  ISETP.GT.U32.AND P6, PT, R0.reuse, 0xf, PT ;  /* 0x0000000f0000780c */ /* 0x040fe20003fc4070 */
[----:B------:R-:W-:Y:S01]  /*1df0*/  BSSY.RECONVERGENT B0, `(.L_x_41) ;  /* 0x0000014000007945 */ /* 0x000fe20003800200 */
[C---:B------:R-:W-:Y:S02]  /*1e00*/  ISETP.GT.U32.AND P5, PT, R0.reuse, 0x7, PT ;  /* 0x000000070000780c */ /* 0x040fe40003fa4070 */
[----:B------:R-:W-:Y:S01]  /*1e10*/  ISETP.GT.U32.AND P4, PT, R0, 0x3, PT ;  /* 0x000000030000780c */ /* 0x000fe20003f84070 */
[----:B------:R-:W-:-:S12]  /*1e20*/  @P3 BRA `(.L_x_42) ;  /* 0x0000000000403947 */ /* 0x000fd80003800000 */
[C---:B------:R-:W-:Y:S01]  /*1e30*/  IMAD R12, R0.reuse, 0x8, R11 ;  /* 0x00000008000c7824 */ /* 0x040fe200078e020b */
[C---:B0----5:R-:W-:Y:S01]  /*1e40*/  LEA R8, R0.reuse, UR4, 0x3 ;  /* 0x0000000400087c11 */ /* 0x061fe2000f8e18ff */
[----:B------:R-:W-:-:S03]  /*1e50*/  IMAD R7, R0, 0x8, R5 ;  /* 0x0000000800077824 */ /* 0x000fc600078e0205 */
[----:B------:R-:W-:Y:S04]  /*1e60*/  LDS R13, [R12+-0x7f8] ;  /* 0xfff808000c0d7984 */ /* 0x000fe80000000800 */
[----:B------:R-:W0:Y:S04]  /*1e70*/  LDS.64 R2, [R7] ;  /* 0x0000000007027984 */ /* 0x000e280000000a00 */
[----:B------:R-:W1:Y:S04]  /*1e80*/  LDS R9, [R8+-0x7f8] ;  /* 0xfff8080008097984 */ /* 0x000e680000000800 */
[----:B------:R-:W2:Y:S04]  /*1e90*/  LDS R10, [R8+-0x7fc] ;  /* 0xfff80400080a7984 */ /* 0x000ea80000000800 */
[----:B------:R-:W3:Y:S01]  /*1ea0*/  LDS R14, [R12+-0x7fc] ;  /* 0xfff804000c0e7984 */ /* 0x000ee20000000800 */
[----:B0-----:R-:W-:-:S02]  /*1eb0*/  SHF.L.U32 R13, R13, R2, RZ ;  /* 0x000000020d0d7219 */ /* 0x001fc400000006ff */
[----:B-1----:R-:W-:Y:S01]  /*1ec0*/  SHF.L.U32 R9, R9, R2, RZ ;  /* 0x0000000209097219 */ /* 0x002fe200000006ff */
[----:B------:R-:W-:-:S03]  /*1ed0*/  IMAD.IADD R2, R3, 0x1, R2 ;  /* 0x0000000103027824 */ /* 0x000fc600078e0202 */
[----:B--2---:R-:W-:Y:S02]  /*1ee0*/  LOP3.LUT R9, R9, R10, RZ, 0xfc, !PT ;  /* 0x0000000a09097212 */ /* 0x004fe400078efcff */
[----:B------:R1:W-:Y:S01]  /*1ef0*/  STS [R7+0x4], R2 ;  /* 0x0000040207007388 */ /* 0x0003e20000000800 */
[----:B---3--:R-:W-:-:S05]  /*1f00*/  LOP3.LUT R13, R14, R13, R10, 0xf4, !PT ;  /* 0x0000000d0e0d7212 */ /* 0x008fca00078ef40a */
[----:B------:R1:W-:Y:S04]  /*1f10*/  STS [R12+-0x7f8], R13 ;  /* 0xfff8080d0c007388 */ /* 0x0003e80000000800 */
[----:B------:R1:W-:Y:S02]  /*1f20*/  STS [R8+-0x7f8], R9 ;  /* 0xfff8080908007388 */ /* 0x0003e40000000800 */
.L_x_42:
[----:B------:R-:W-:Y:S05]  /*1f30*/  BSYNC.RECONVERGENT B0 ;  /* 0x0000000000007941 */ /* 0x000fea0003800200 */
.L_x_41:
[----:B------:R-:W-:Y:S01]  /*1f40*/  BAR.SYNC.DEFER_BLOCKING 0x0 ;  /* 0x0000000000007b1d */ /* 0x000fe20000010000 */
[----:B------:R-:W-:-:S05]  /*1f50*/  ISETP.GT.U32.AND P3, PT, R0, 0x1, PT ;  /* 0x000000010000780c */ /* 0x000fca0003f64070 */
[----:B------:R-:W-:Y:S04]  /*1f60*/  BSSY.RECONVERGENT B0, `(.L_x_43) ;  /* 0x0000013000007945 */ /* 0x000fe80003800200 */
[----:B------:R-:W-:Y:S05]  /*1f70*/  @P2 BRA `(.L_x_44) ;  /* 0x0000000000442947 */ /* 0x000fea0003800000 */
[C---:B-1----:R-:W-:Y:S01]  /*1f80*/  IMAD R2, R0.reuse, 0x10, R5 ;  /* 0x0000001000027824 */ /* 0x042fe200078e0205 */
[C---:B------:R-:W-:Y:S01]  /*1f90*/  LEA R7, R0.reuse, UR4, 0x4 ;  /* 0x0000000400077c11 */ /* 0x040fe2000f8e20ff */
[----:B0-----:R-:W-:-:S03]  /*1fa0*/  IMAD R10, R0, 0x10, R11 ;  /* 0x00000010000a7824 */ /* 0x001fc600078e020b */
[----:B------:R-:W-:Y:S04]  /*1fb0*/  LDS R15, [R2+0x4] ;  /* 0x00000400020f7984 */ /* 0x000fe80000000800 */
[----:B------:R-:W0:Y:S04]  /*1fc0*/  LDS R12, [R10+-0x7f0] ;  /* 0xfff810000a0c7984 */ /* 0x000e280000000800 */
[----:B-----5:R-:W1:Y:S04]  /*1fd0*/  LDS R8, [R7+-0x7f0] ;  /* 0xfff8100007087984 */ /* 0x020e680000000800 */
[----:B------:R-:W2:Y:S04]  /*1fe0*/  LDS R3, [R2+0xc] ;  /* 0x00000c0002037984 */ /* 0x000ea80000000800 */
[----:B------:R-:W3:Y:S04]  /*1ff0*/  LDS R9, [R7+-0x7f8] ;  /* 0xfff8080007097984 */ /* 0x000ee80000000800 */
[----:B------:R-:W4:Y:S01]  /*2000*/  LDS R13, [R10+-0x7f8] ;  /* 0xfff808000a0d7984 */ /* 0x000f220000000800 */
[----:B0-----:R-:W-:-:S02]  /*2010*/  SHF.L.U32 R12, R12, R15, RZ ;  /* 0x0000000f0c0c7219 */ /* 0x001fc400000006ff */
[----:B-1----:R-:W-:Y:S01]  /*2020*/  SHF.L.U32 R8, R8, R15, RZ ;  /* 0x0000000f08087219 */ /* 0x002fe200000006ff */
[----:B--2---:R-:W-:-:S03]  /*2030*/  IMAD.IADD R3, R3, 0x1, R15 ;  /* 0x0000000103037824 */ /* 0x004fc600078e020f */
[----:B---3--:R-:W-:Y:S02]  /*2040*/  LOP3.LUT R8, R8, R9, RZ, 0xfc, !PT ;  /* 0x0000000908087212 */ /* 0x008fe400078efcff */
[----:B------:R2:W-:Y:S01]  /*2050*/  STS [R2+0xc], R3 ;  /* 0x00000c0302007388 */ /* 0x0005e20000000800 */
[----:B----4-:R-:W-:-:S05]  /*2060*/  LOP3.LUT R13, R13, R12, R9, 0xf4, !PT ;  /* 0x0000000c0d0d7212 */ /* 0x010fca00078ef409 */
[----:B------:R2:W-:Y:S04]  /*2070*/  STS [R10+-0x7f0], R13 ;  /* 0xfff8100d0a007388 */ /* 0x0005e80000000800 */
[----:B------:R2:W-:Y:S02]  /*2080*/  STS [R7+-0x7f0], R8 ;  /* 0xfff8100807007388 */ /* 0x0005e40000000800 */
.L_x_44:
[----:B------:R-:W-:Y:S05]  /*2090*/  BSYNC.RECONVERGENT B0 ;  /* 0x0000000000007941 */ /* 0x000fea0003800200 */
.L_x_43:
[----:B------:R-:W-:Y:S01]  /*20a0*/  BAR.SYNC.DEFER_BLOCKING 0x0 ;  /* 0x0000000000007b1d */ /* 0x000fe20000010000 */
[----:B------:R-:W-:-:S05]  /*20b0*/  ISETP.NE.AND P2, PT, R0, RZ, PT ;  /* 0x000000ff0000720c */ /* 0x000fca0003f45270 */
[----:B------:R-:W-:Y:S04]  /*20c0*/  BSSY.RECONVERGENT B0, `(.L_x_45) ;  /* 0x0000013000007945 */ /* 0x000fe80003800200 */
[----:B------:R-:W-:Y:S05]  /*20d0*/  @P1 BRA `(.L_x_46) ;  /* 0x0000000000441947 */ /* 0x000fea0003800000 */
[C---:B-12---:R-:W-:Y:S01]  /*20e0*/  IMAD R2, R0.reuse, 0x20, R5 ;  /* 0x0000002000027824 */ /* 0x046fe200078e0205 */
[C---:B------:R-:W-:Y:S01]  /*20f0*/  LEA R7, R0.reuse, UR4, 0x5 ;  /* 0x0000000400077c11 */ /* 0x040fe2000f8e28ff */
[----:B------:R-:W-:-:S03]  /*2100*/  IMAD R12, R0, 0x20, R11 ;  /* 0x00000020000c7824 */ /* 0x000fc600078e020b */
[----:B0----5:R-:W-:Y:S04]  /*2110*/  LDS R8, [R2+0xc] ;  /* 0x00000c0002087984 */ /* 0x021fe80000000800 */
[----:B------:R-:W0:Y:S04]  /*2120*/  LDS R13, [R12+-0x7e0] ;  /* 0xfff820000c0d7984 */ /* 0x000e280000000800 */
[----:B------:R-:W1:Y:S04]  /*2130*/  LDS R9, [R7+-0x7e0] ;  /* 0xfff8200007097984 */ /* 0x000e680000000800 */
[----:B------:R-:W2:Y:S04]  /*2140*/  LDS R3, [R2+0x1c] ;  /* 0x00001c0002037984 */ /* 0x000ea80000000800 */
[----:B------:R-:W-:Y:S04]  /*2150*/  LDS R10, [R7+-0x7f0] ;  /* 0xfff81000070a7984 */ /* 0x000fe80000000800 */
[----:B------:R-:W3:Y:S01]  /*2160*/  LDS R14, [R12+-0x7f0] ;  /* 0xfff810000c0e7984 */ /* 0x000ee20000000800 */
[----:B0-----:R-:W-:-:S02]  /*2170*/  SHF.L.U32 R13, R13, R8, RZ ;  /* 0x000000080d0d7219 */ /* 0x001fc400000006ff */
[----:B-1----:R-:W-:Y:S01]  /*2180*/  SHF.L.U32 R9, R9, R8, RZ ;  /* 0x0000000809097219 */ /* 0x002fe200000006ff */
[----:B--2---:R-:W-:-:S05]  /*2190*/  IMAD.IADD R3, R3, 0x1, R8 ;  /* 0x0000000103037824 */ /* 0x004fca00078e0208 */
[----:B------:R4:W-:Y:S01]  /*21a0*/  STS [R2+0x1c], R3 ;  /* 0x00001c0302007388 */ /* 0x0009e20000000800 */
[----:B---3--:R-:W-:Y:S02]  /*21b0*/  LOP3.LUT R13, R14, R13, R10, 0xf4, !PT ;  /* 0x0000000d0e0d7212 */ /* 0x008fe400078ef40a */
[----:B------:R-:W-:-:S03]  /*21c0*/  LOP3.LUT R10, R9, R10, RZ, 0xfc, !PT ;  /* 0x0000000a090a7212 */ /* 0x000fc600078efcff */
[----:B------:R4:W-:Y:S04]  /*21d0*/  STS [R12+-0x7e0], R13 ;  /* 0xfff8200d0c007388 */ /* 0x0009e80000000800 */
[----:B------:R4:W-:Y:S02]  /*21e0*/  STS [R7+-0x7e0], R10 ;  /* 0xfff8200a07007388 */ /* 0x0009e40000000800 */
.L_x_46:
[----:B------:R-:W-:Y:S05]  /*21f0*/  BSYNC.RECONVERGENT B0 ;  /* 0x0000000000007941 */ /* 0x000fea0003800200 */
.L_x_45:
[----:B------:R-:W-:Y:S01]  /*2200*/  BAR.SYNC.DEFER_BLOCKING 0x0 ;  /* 0x0000000000007b1d */ /* 0x000fe20000010000 */
[----:B------:R-:W-:-:S05]  /*2210*/  ISETP.GT.U32.AND P1, PT, R0, 0x2, PT ;  /* 0x000000020000780c */ /* 0x000fca0003f24070 */
[----:B------:R-:W-:Y:S04]  /*2220*/  BSSY.RECONVERGENT B0, `(.L_x_47) ;  /* 0x0000013000007945 */ /* 0x000fe80003800200 */
[----:B------:R-:W-:Y:S05]  /*2230*/  @P0 BRA `(.L_x_48) ;  /* 0x0000000000440947 */ /* 0x000fea0003800000 */
[C---:B-12-4-:R-:W-:Y:S01]  /*2240*/  IMAD R2, R0.reuse, 0x40, R5 ;  /* 0x0000004000027824 */ /* 0x056fe200078e0205 */
        /* <DEDUP_REMOVED lines=16> */
.L_x_48:
[----:B------:R-:W-:Y:S05]  /*2350*/  BSYNC.RECONVERGENT B0 ;  /* 0x0000000000007941 */ /* 0x000fea0003800200 */
.L_x_47:
[----:B------:R-:W-:Y:S01]  /*2360*/  BAR.SYNC.DEFER_BLOCKING 0x0 ;  /* 0x0000000000007b1d */ /* 0x000fe20000010000 */
[----:B------:R-:W-:-:S05]  /*2370*/  ISETP.GT.U32.AND P0, PT, R0, 0x6, PT ;  /* 0x000000060000780c */ /* 0x000fca0003f04070 */
[----:B------:R-:W-:Y:S04]  /*2380*/  BSSY.RECONVERGENT B0, `(.L_x_49) ;  /* 0x0000013000007945 */ /* 0x000fe80003800200 */
[----:B------:R-:W-:Y:S05]  /*2390*/  @P6 BRA `(.L_x_50) ;  /* 0x0000000000446947 */ /* 0x000fea0003800000 */
[C---:B012-4-:R-:W-:Y:S01]  /*23a0*/  IMAD R2, R0.reuse, 0x80, R5 ;  /* 0x0000008000027824 */ /* 0x057fe200078e0205 */
[C---:B------:R-:W-:Y:S01]  /*23b0*/  LEA R7, R0.reuse, UR4, 0x7 ;  /* 0x0000000400077c11 */ /* 0x040fe2000f8e38ff */
[----:B------:R-:W-:-:S03]  /*23c0*/  IMAD R12, R0, 0x80, R11 ;  /* 0x00000080000c7824 */ /* 0x000fc600078e020b */
[----:B-----5:R-:W-:Y:S04]  /*23d0*/  LDS R8, [R2+0x3c] ;  /* 0x00003c0002087984 */ /* 0x020fe80000000800 */
        /* <DEDUP_REMOVED lines=13> */
.L_x_50:
[----:B------:R-:W-:Y:S05]  /*24b0*/  BSYNC.RECONVERGENT B0 ;  /* 0x0000000000007941 */ /* 0x000fea0003800200 */
.L_x_49:
        /* <DEDUP_REMOVED lines=21> */
.L_x_52:
[----:B------:R-:W-:Y:S05]  /*2610*/  BSYNC.RECONVERGENT B0 ;  /* 0x0000000000007941 */ /* 0x000fea0003800200 */
.L_x_51:
        /* <DEDUP_REMOVED lines=21> */
.L_x_54:
[----:B------:R-:W-:Y:S05]  /*2770*/  BSYNC.RECONVERGENT B0 ;  /* 0x0000000000007941 */ /* 0x000fea0003800200 */
.L_x_53:
        /* <DEDUP_REMOVED lines=21> */
.L_x_56:
[----:B------:R-:W-:Y:S05]  /*28d0*/  BSYNC.RECONVERGENT B0 ;  /* 0x0000000000007941 */ /* 0x000fea0003800200 */
.L_x_55:
[----:B------:R-:W-:Y:S06]  /*28e0*/  BAR.SYNC.DEFER_BLOCKING 0x0 ;  /* 0x0000000000007b1d */ /* 0x000fec0000010000 */
[----:B------:R-:W-:Y:S04]  /*28f0*/  BSSY.RECONVERGENT B0, `(.L_x_57) ;  /* 0x0000010000007945 */ /* 0x000fe80003800200 */
[----:B------:R-:W-:Y:S05]  /*2900*/  @P2 BRA `(.L_x_58) ;  /* 0x0000000000382947 */ /* 0x000fea0003800000 */
[----:B0-2-4-:R-:W-:Y:S04]  /*2910*/  LDS R3, [R5+0x3fc] ;  /* 0x0003fc0005037984 */ /* 0x015fe80000000800 */
[----:B------:R-:W0:Y:S04]  /*2920*/  LDS R10, [R11] ;  /* 0x000000000b0a7984 */ /* 0x000e280000000800 */
[----:B-1---5:R-:W1:Y:S04]  /*2930*/  LDS R8, [UR4] ;  /* 0x00000004ff087984 */ /* 0x022e680008000800 */
[----:B------:R-:W2:Y:S04]  /*2940*/  LDS R2, [R5+0x7fc] ;  /* 0x0007fc0005027984 */ /* 0x000ea80000000800 */
[----:B------:R-:W3:Y:S04]  /*2950*/  LDS R7, [UR4+-0x400] ;  /* 0xfffc0004ff077984 */ /* 0x000ee80008000800 */
[----:B------:R-:W4:Y:S01]  /*2960*/  LDS R9, [R11+-0x400] ;  /* 0xfffc00000b097984 */ /* 0x000f220000000800 */
[----:B0-----:R-:W-:-:S02]  /*2970*/  SHF.L.U32 R10, R10, R3, RZ ;  /* 0x000000030a0a7219 */ /* 0x001fc400000006ff */
[----:B-1----:R-:W-:Y:S01]  /*2980*/  SHF.L.U32 R8, R8, R3, RZ ;  /* 0x0000000308087219 */ /* 0x002fe200000006ff */
[----:B--2---:R-:W-:-:S03]  /*2990*/  IMAD.IADD R2, R2, 0x1, R3 ;  /* 0x0000000102027824 */ /* 0x004fc600078e0203 */
[----:B---3--:R-:W-:Y:S02]  /*29a0*/  LOP3.LUT R8, R8, R7, RZ, 0xfc, !PT ;  /* 0x0000000708087212 */ /* 0x008fe400078efcff */
[----:B------:R3:W-:Y:S01]  /*29b0*/  STS [R5+0x7fc], R2 ;  /* 0x0007fc0205007388 */ /* 0x0007e20000000800 */
[----:B----4-:R-:W-:-:S05]  /*29c0*/  LOP3.LUT R10, R9, R10, R7, 0xf4, !PT ;  /* 0x0000000a090a7212 */ /* 0x010fca00078ef407 */
[----:B------:R3:W-:Y:S04]  /*29d0*/  STS [R11], R10 ;  /* 0x0000000a0b007388 */ /* 0x0007e80000000800 */
[----:B------:R3:W-:Y:S02]  /*29e0*/  STS [UR4], R8 ;  /* 0x00000008ff007988 */ /* 0x0007e40008000804 */
.L_x_58:
[----:B------:R-:W-:Y:S05]  /*29f0*/  BSYNC.RECONVERGENT B0 ;  /* 0x0000000000007941 */ /* 0x000fea0003800200 */
.L_x_57:
[----:B------:R-:W-:Y:S01]  /*2a00*/  BAR.SYNC.DEFER_BLOCKING 0x0 ;  /* 0x0000000000007b1d */ /* 0x000fe20000010000 */
[----:B------:R-:W-:-:S05]  /*2a10*/  ISETP.GT.U32.AND P3, PT, R0, 0x7e, PT ;  /* 0x0000007e0000780c */ /* 0x000fca0003f64070 */
[----:B------:R-:W-:Y:S04]  /*2a20*/  BSSY.RECONVERGENT B0, `(.L_x_59) ;  /* 0x0000010000007945 */ /* 0x000fe80003800200 */
[----:B------:R-:W-:Y:S05]  /*2a30*/  @P2 BRA `(.L_x_60) ;  /* 0x0000000000382947 */ /* 0x000fea0003800000 */
[----:B0-2-4-:R-:W-:Y:S04]  /*2a40*/  LDS R3, [R5+0x3fc] ;  /* 0x0003fc0005037984 */ /* 0x015fe80000000800 */
[----:B---3--:R-:W0:Y:S04]  /*2a50*/  LDS R10, [R11+-0x200] ;  /* 0xfffe00000b0a7984 */ /* 0x008e280000000800 */
[----:B-1---5:R-:W1:Y:S04]  /*2a60*/  LDS R8, [UR4+-0x200] ;  /* 0xfffe0004ff087984 */ /* 0x022e680008000800 */
        /* <DEDUP_REMOVED lines=10> */
[----:B------:R0:W-:Y:S02]  /*2b10*/  STS [UR4+-0x400], R8 ;  /* 0xfffc0008ff007988 */ /* 0x0001e40008000804 */
.L_x_60:
[----:B------:R-:W-:Y:S05]  /*2b20*/  BSYNC.RECONVERGENT B0 ;  /* 0x0000000000007941 */ /* 0x000fea0003800200 */
.L_x_59:
[----:B------:R-:W-:Y:S06]  /*2b30*/  BAR.SYNC.DEFER_BLOCKING 0x0 ;  /* 0x0000000000007b1d */ /* 0x000fec0000010000 */
[----:B------:R-:W-:Y:S04]  /*2b40*/  BSSY.RECONVERGENT B0, `(.L_x_61) ;  /* 0x0000013000007945 */ /* 0x000fe80003800200 */
[----:B------:R-:W-:Y:S05]  /*2b50*/  @P1 BRA `(.L_x_62) ;  /* 0x0000000000441947 */ /* 0x000fea0003800000 */
[C---:B012-4-:R-:W-:Y:S01]  /*2b60*/  IMAD R13, R0.reuse, 0x200, R5 ;  /* 0x00000200000d7824 */ /* 0x057fe200078e0205 */
[C---:B------:R-:W-:Y:S01]  /*2b70*/  LEA R15, R0.reuse, UR4, 0x9 ;  /* 0x00000004000f7c11 */ /* 0x040fe2000f8e48ff */
[----:B------:R-:W-:-:S03]  /*2b80*/  IMAD R12, R0, 0x200, R11 ;  /* 0x00000200000c7824 */ /* 0x000fc600078e020b */
[----:B------:R-:W-:Y:S04]  /*2b90*/  LDS R3, [R13+0x1fc] ;  /* 0x0001fc000d037984 */ /* 0x000fe80000000800 */
[----:B---3--:R-:W0:Y:S04]  /*2ba0*/  LDS R10, [R12+-0x500] ;  /* 0xfffb00000c0a7984 */ /* 0x008e280000000800 */
        /* <DEDUP_REMOVED lines=12> */
.L_x_62:
[----:B------:R-:W-:Y:S05]  /*2c70*/  BSYNC.RECONVERGENT B0 ;  /* 0x0000000000007941 */ /* 0x000fea0003800200 */
.L_x_61:
        /* <DEDUP_REMOVED lines=20> */
.L_x_64:
[----:B------:R-:W-:Y:S05]  /*2dc0*/  BSYNC.RECONVERGENT B0 ;  /* 0x0000000000007941 */ /* 0x000fea0003800200 */
.L_x_63:
        /* <DEDUP_REMOVED lines=20> */
.L_x_66:
[----:B------:R-:W-:Y:S05]  /*2f10*/  BSYNC.RECONVERGENT B0 ;  /* 0x0000000000007941 */ /* 0x000fea0003800200 */
.L_x_65:
        /* <DEDUP_REMOVED lines=20> */
.L_x_68:
[----:B------:R-:W-:Y:S05]  /*3060*/  BSYNC.RECONVERGENT B0 ;  /* 0x0000000000007941 */ /* 0x000fea0003800200 */
.L_x_67:
        /* <DEDUP_REMOVED lines=20> */
.L_x_70:
[----:B------:R-:W-:Y:S05]  /*31b0*/  BSYNC.RECONVERGENT B0 ;  /* 0x0000000000007941 */ /* 0x000fea0003800200 */
.L_x_69:
        /* <DEDUP_REMOVED lines=20> */
.L_x_72:
[----:B------:R-:W-:Y:S05]  /*3300*/  BSYNC.RECONVERGENT B0 ;  /* 0x0000000000007941 */ /* 0x000fea0003800200 */
.L_x_71:
[----:B------:R-:W-:Y:S01]  /*3310*/  BAR.SYNC.DEFER_BLOCKING 0x0 ;  /* 0x0000000000007b1d */ /* 0x000fe20000010000 */
[----:B------:R-:W-:Y:S01]  /*3320*/  ISETP.GT.U32.AND P1, PT, R0, 0xfe, PT ;  /* 0x000000fe0000780c */ /* 0x000fe20003f24070 */
[----:B------:R-:W-:-:S04]  /*3330*/  VIADD R4, R4, 0x1 ;  /* 0x0000000104047836 */ /* 0x000fc80000000000 */
[----:B------:R-:W-:Y:S01]  /*3340*/  BSSY.RECONVERGENT B0, `(.L_x_73) ;  /* 0x0000014000007945 */ /* 0x000fe20003800200 */
[----:B------:R-:W-:-:S07]  /*3350*/  ISETP.NE.AND P0, PT, R4, RZ, PT ;  /* 0x000000ff0400720c */ /* 0x000fce0003f05270 */
[----:B------:R-:W-:Y:S06]  /*3360*/  @P1 BRA `(.L_x_74) ;  /* 0x0000000000441947 */ /* 0x000fec0003800000 */
        /* <DEDUP_REMOVED lines=17> */
.L_x_74:
[----:B------:R-:W-:Y:S05]  /*3480*/  BSYNC.RECONVERGENT B0 ;  /* 0x0000000000007941 */ /* 0x000fea0003800200 */
.L_x_73:
[----:B------:R-:W-:Y:S01]  /*3490*/  BAR.SYNC.DEFER_BLOCKING 0x0 ;  /* 0x0000000000007b1d */ /* 0x000fe20000010000 */
[----:B------:R-:W-:Y:S01]  /*34a0*/  UIADD3 UR4, UPT, UPT, UR4, 0x800, URZ ;  /* 0x0000080004047890 */ /* 0x000fe2000fffe0ff */
[----:B0--3--:R-:W-:Y:S02]  /*34b0*/  VIADD R5, R5, 0x800 ;  /* 0x0000080005057836 */ /* 0x009fe40000000000 */
[----:B------:R-:W-:Y:S02]  /*34c0*/  VIADD R11, R11, 0x800 ;  /* 0x000008000b0b7836 */ /* 0x000fe40000000000 */
[----:B------:R-:W-:Y:S07]  /*34d0*/  @P0 BRA `(.L_x_75) ;  /* 0xffffffe400d40947 */ /* 0x000fee000383ffff */
[----:B------:R-:W-:Y:S05]  /*34e0*/  EXIT ;  /* 0x000000000000794d */ /* 0x000fea0003800000 */
.L_x_76:
[----:B------:R-:W-:-:S00]  /*34f0*/  BRA `(.L_x_76) ;  /* 0xfffffffc00fc7947 */ /* 0x000fc0000383ffff */
[----:B------:R-:W-:-:S00]  /*3500*/  NOP ;  /* 0x0000000000007918 */ /* 0x000fc00000000000 */
[----:B------:R-:W-:-:S00]  /*3510*/  NOP ;  /* 0x0000000000007918 */ /* 0x000fc00000000000 */
[----:B------:R-:W-:-:S00]  /*3520*/  NOP ;  /* 0x0000000000007918 */ /* 0x000fc00000000000 */
[----:B------:R-:W-:-:S00]  /*3530*/  NOP ;  /* 0x0000000000007918 */ /* 0x000fc00000000000 */
[----:B------:R-:W-:-:S00]  /*3540*/  NOP ;  /* 0x0000000000007918 */ /* 0x000fc00000000000 */
[----:B------:R-:W-:-:S00]  /*3550*/  NOP ;  /* 0x0000000000007918 */ /* 0x000fc00000000000 */
[----:B------:R-:W-:-:S00]  /*3560*/  NOP ;  /* 0x0000000000007918 */ /* 0x000fc00000000000 */
[----:B------:R-:W-:-:S00]  /*3570*/  NOP ;  /* 0x0000000000007918 */ /* 0x000fc00000000000 */
.L_x_77:


//--------------------- .nv.shared._Z12wuManber_GPUPjiS_ii --------------------------
	.section	.nv.shared._Z12wuManber_GPUPjiS_ii,"aw",@nobits
	.sectionflags	@""
	.align	4
.nv.shared._Z12wuManber_GPUPjiS_ii:
	.zero		38016


//--------------------- .nv.shared.reserved.0     --------------------------
	.section	.nv.shared.reserved.0,"aw",@nobits
	.weak		__nv_reservedSMEM_offset_0_alias
	.size		__nv_reservedSMEM_offset_0_alias, 0, 64
	.other		__nv_reservedSMEM_offset_0_alias,@"STO_CUDA_RESERVED_SHARED STV_DEFAULT"
__nv_reservedSMEM_offset_0_alias:
	.zero		0
	.zero		64


//--------------------- .nv.constant0._Z12wuManber_GPUPjiS_ii --------------------------
	.section	.nv.constant0._Z12wuManber_GPUPjiS_ii,"a",@progbits
	.sectionflags	@""
	.align	4
.nv.constant0._Z12wuManber_GPUPjiS_ii:
	.zero		928


//--------------------- SYMBOLS --------------------------

	.type		.nv.reservedSmem.offset0,@object
	.size		.nv.reservedSmem.offset0,0x4
	.type		.nv.reservedSmem.cap,@object
	.size		.nv.reservedSmem.cap,0x4
